// auto-generated by cutlass_sweep.gemm — config: {"arch": "sm_90", "cluster_m": 1, "cluster_n": 1, "dtype": "e4m3", "dtype_b": "e4m3", "layout": "nt", "stages": 0, "tile_k": 128, "tile_m": 128, "tile_n": 256}
#include "cutlass/cutlass.h"
#include "cutlass/gemm/collective/collective_builder.hpp"
#include "cutlass/gemm/device/gemm_universal_adapter.h"
#include "cutlass/gemm/kernel/gemm_universal.hpp"
#include "cutlass/epilogue/collective/collective_builder.hpp"

using ElemA = cutlass::float_e4m3_t;
using ElemB = cutlass::float_e4m3_t;
using ElemCD = cutlass::float_e4m3_t;
using Acc  = float;
using TileShape    = cute::Shape<cute::_128, cute::_256, cute::_128>;
using ClusterShape = cute::Shape<cute::_1, cute::_1, cute::_1>;

using CollectiveEpilogue = typename cutlass::epilogue::collective::CollectiveBuilder<
    cutlass::arch::Sm90, cutlass::arch::OpClassTensorOp,
    TileShape, ClusterShape,
    cutlass::epilogue::collective::EpilogueTileAuto,
    Acc, Acc,
    ElemCD, cutlass::layout::RowMajor, 128 / cutlass::sizeof_bits<ElemCD>::value,
    ElemCD, cutlass::layout::RowMajor, 128 / cutlass::sizeof_bits<ElemCD>::value,
    cutlass::epilogue::collective::EpilogueScheduleAuto
  >::CollectiveOp;

using CollectiveMainloop = typename cutlass::gemm::collective::CollectiveBuilder<
    cutlass::arch::Sm90, cutlass::arch::OpClassTensorOp,
    ElemA, cutlass::layout::RowMajor, 128 / cutlass::sizeof_bits<ElemA>::value,
    ElemB, cutlass::layout::ColumnMajor, 128 / cutlass::sizeof_bits<ElemB>::value,
    Acc,
    TileShape, ClusterShape,
    cutlass::gemm::collective::StageCountAutoCarveout<static_cast<int>(sizeof(typename CollectiveEpilogue::SharedStorage))>,
    cutlass::gemm::collective::KernelScheduleAuto
  >::CollectiveOp;

using GemmKernel = cutlass::gemm::kernel::GemmUniversal<
    cute::Shape<int,int,int,int>,
    CollectiveMainloop,
    CollectiveEpilogue
>;
using Gemm = cutlass::gemm::device::GemmUniversalAdapter<GemmKernel>;

// Force the device kernel symbol into the cubin without needing a host main.
auto* _anchor = &cutlass::device_kernel<GemmKernel>;


// ===== COMPILED SASS (sm_90a) =====

	.target	sm_90a

	.elftype	@"ET_EXEC"


//--------------------- .note.nv.tkinfo           --------------------------
	.section	.note.nv.tkinfo,"",@"SHT_NOTE"
	.sectionflags	@"SHF_NOTE_NV_TKINFO"
	.tkinfo
        /*0018*/ 	.word	0x00000002
        /*0030*/ 	.string	""
        /*0030*/ 	.string	"ptxas"
        /*0030*/ 	.string	"Cuda compilation tools, release 13.0, V13.0.88"
        /*0030*/ 	.string	"Build cuda_13.0.r13.0/compiler.36424714_0"
        /*0030*/ 	.string	"-arch sm_90a -m 64 "



//--------------------- .note.nv.cuinfo           --------------------------
	.section	.note.nv.cuinfo,"",@"SHT_NOTE"
	.sectionflags	@"SHF_NOTE_NV_CUINFO"
        /*0018*/ 	.short	0x0002
        /*001a*/ 	.short	0x005a
        /*001c*/ 	.short	0x0082
	.zero		2


//--------------------- .nv.info                  --------------------------
	.section	.nv.info,"",@"SHT_CUDA_INFO"
	.align	4


	//----- nvinfo : EIATTR_REGCOUNT
	.align		4
        /*0000*/ 	.byte	0x04, 0x2f
        /*0002*/ 	.short	(.L_12 - .L_11)
	.align		4
.L_11:
        /*0004*/ 	.word	index@(_ZN7cutlass13device_kernelINS_4gemm6kernel13GemmUniversalIN4cute5tupleIJiiiiEEENS1_10collective13CollectiveMmaINS1_37MainloopSm90TmaGmmaWarpSpecializedFP8ILi4ENS5_IJNS4_1CILi1EEESB_SB_EEENS1_35KernelTmaWarpSpecializedCooperativeEEENS5_IJNSA_ILi128EEENSA_ILi256EEESF_EEENS_12float_e4m3_tENS5_IJlSB_lEEESI_SJ_NS4_8TiledMMAINS4_8MMA_AtomIJNS4_4SM904GMMA31MMA_64x256x32_F32E4M3E4M3_SS_TNILNSN_7ScaleInE1ELSP_1EEEEEENS4_6LayoutINS5_IJNSA_ILi2EEESB_SB_EEENS5_IJSB_NSA_ILi0EEESV_EEEEENS5_IJNS4_10UnderscoreESY_SY_EEEEENS4_13SM90_TMA_LOADENS4_14ComposedLayoutINS4_7SwizzleILi3ELi4ELi3EEENS4_18smem_ptr_flag_bitsILi8EEENSS_INS5_IJNSA_ILi8EEESF_EEENS5_IJSF_SB_EEEEEEEvNS4_8identityES11_S1B_vS1C_EENS_8epilogue10collective6detail29Sm90TmaWarpSpecializedAdapterINS1F_15DefaultEpilogueISI_SJ_SJ_NS1E_6thread17LinearCombinationISI_Li1EffLNS1J_9ScaleType4KindE0ELNS_15FloatRoundStyleE2ESI_EENS1_15EpilogueDefaultEEEEEvvEEEEvNT_6ParamsE)
        /*0008*/ 	.word	0x000000a8


	//----- nvinfo : EIATTR_FRAME_SIZE
	.align		4
.L_12:
        /*000c*/ 	.byte	0x04, 0x11
        /*000e*/ 	.short	(.L_14 - .L_13)
	.align		4
.L_13:
        /*0010*/ 	.word	index@(_ZN7cutlass13device_kernelINS_4gemm6kernel13GemmUniversalIN4cute5tupleIJiiiiEEENS1_10collective13CollectiveMmaINS1_37MainloopSm90TmaGmmaWarpSpecializedFP8ILi4ENS5_IJNS4_1CILi1EEESB_SB_EEENS1_35KernelTmaWarpSpecializedCooperativeEEENS5_IJNSA_ILi128EEENSA_ILi256EEESF_EEENS_12float_e4m3_tENS5_IJlSB_lEEESI_SJ_NS4_8TiledMMAINS4_8MMA_AtomIJNS4_4SM904GMMA31MMA_64x256x32_F32E4M3E4M3_SS_TNILNSN_7ScaleInE1ELSP_1EEEEEENS4_6LayoutINS5_IJNSA_ILi2EEESB_SB_EEENS5_IJSB_NSA_ILi0EEESV_EEEEENS5_IJNS4_10UnderscoreESY_SY_EEEEENS4_13SM90_TMA_LOADENS4_14ComposedLayoutINS4_7SwizzleILi3ELi4ELi3EEENS4_18smem_ptr_flag_bitsILi8EEENSS_INS5_IJNSA_ILi8EEESF_EEENS5_IJSF_SB_EEEEEEEvNS4_8identityES11_S1B_vS1C_EENS_8epilogue10collective6detail29Sm90TmaWarpSpecializedAdapterINS1F_15DefaultEpilogueISI_SJ_SJ_NS1E_6thread17LinearCombinationISI_Li1EffLNS1J_9ScaleType4KindE0ELNS_15FloatRoundStyleE2ESI_EENS1_15EpilogueDefaultEEEEEvvEEEEvNT_6ParamsE)
        /*0014*/ 	.word	0x000000f0


	//----- nvinfo : EIATTR_MIN_STACK_SIZE
	.align		4
.L_14:
        /*0018*/ 	.byte	0x04, 0x12
        /*001a*/ 	.short	(.L_16 - .L_15)
	.align		4
.L_15:
        /*001c*/ 	.word	index@(_ZN7cutlass13device_kernelINS_4gemm6kernel13GemmUniversalIN4cute5tupleIJiiiiEEENS1_10collective13CollectiveMmaINS1_37MainloopSm90TmaGmmaWarpSpecializedFP8ILi4ENS5_IJNS4_1CILi1EEESB_SB_EEENS1_35KernelTmaWarpSpecializedCooperativeEEENS5_IJNSA_ILi128EEENSA_ILi256EEESF_EEENS_12float_e4m3_tENS5_IJlSB_lEEESI_SJ_NS4_8TiledMMAINS4_8MMA_AtomIJNS4_4SM904GMMA31MMA_64x256x32_F32E4M3E4M3_SS_TNILNSN_7ScaleInE1ELSP_1EEEEEENS4_6LayoutINS5_IJNSA_ILi2EEESB_SB_EEENS5_IJSB_NSA_ILi0EEESV_EEEEENS5_IJNS4_10UnderscoreESY_SY_EEEEENS4_13SM90_TMA_LOADENS4_14ComposedLayoutINS4_7SwizzleILi3ELi4ELi3EEENS4_18smem_ptr_flag_bitsILi8EEENSS_INS5_IJNSA_ILi8EEESF_EEENS5_IJSF_SB_EEEEEEEvNS4_8identityES11_S1B_vS1C_EENS_8epilogue10collective6detail29Sm90TmaWarpSpecializedAdapterINS1F_15DefaultEpilogueISI_SJ_SJ_NS1E_6thread17LinearCombinationISI_Li1EffLNS1J_9ScaleType4KindE0ELNS_15FloatRoundStyleE2ESI_EENS1_15EpilogueDefaultEEEEEvvEEEEvNT_6ParamsE)
        /*0020*/ 	.word	0x000000f0
.L_16:


//--------------------- .nv.compat                --------------------------
	.section	.nv.compat,"",@"SHT_CUDA_COMPAT_INFO"
	.align	4
        /*0000*/ 	.byte	0x02, 0x09, 0x01, 0x00, 0x02, 0x02, 0x04, 0x00, 0x02, 0x05, 0x05, 0x00, 0x03, 0x07, 0x01, 0x01
        /*0010*/ 	.byte	0x02, 0x03, 0x01, 0x00, 0x02, 0x06, 0x01, 0x00, 0x04, 0x0b, 0x08, 0x00, 0x00, 0x00, 0x00, 0x00
        /*0020*/ 	.byte	0x00, 0x00, 0x00, 0x00


//--------------------- .nv.info._ZN7cutlass13device_kernelINS_4gemm6kernel13GemmUniversalIN4cute5tupleIJiiiiEEENS1_10collective13CollectiveMmaINS1_37MainloopSm90TmaGmmaWarpSpecializedFP8ILi4ENS5_IJNS4_1CILi1EEESB_SB_EEENS1_35KernelTmaWarpSpecializedCooperativeEEENS5_IJNSA_ILi128EEENSA_ILi256EEESF_EEENS_12float_e4m3_tENS5_IJlSB_lEEESI_SJ_NS4_8TiledMMAINS4_8MMA_AtomIJNS4_4SM904GMMA31MMA_64x256x32_F32E4M3E4M3_SS_TNILNSN_7ScaleInE1ELSP_1EEEEEENS4_6LayoutINS5_IJNSA_ILi2EEESB_SB_EEENS5_IJSB_NSA_ILi0EEESV_EEEEENS5_IJNS4_10UnderscoreESY_SY_EEEEENS4_13SM90_TMA_LOADENS4_14ComposedLayoutINS4_7SwizzleILi3ELi4ELi3EEENS4_18smem_ptr_flag_bitsILi8EEENSS_INS5_IJNSA_ILi8EEESF_EEENS5_IJSF_SB_EEEEEEEvNS4_8identityES11_S1B_vS1C_EENS_8epilogue10collective6detail29Sm90TmaWarpSpecializedAdapterINS1F_15DefaultEpilogueISI_SJ_SJ_NS1E_6thread17LinearCombinationISI_Li1EffLNS1J_9ScaleType4KindE0ELNS_15FloatRoundStyleE2ESI_EENS1_15EpilogueDefaultEEEEEvvEEEEvNT_6ParamsE --------------------------
	.section	.nv.info._ZN7cutlass13device_kernelINS_4gemm6kernel13GemmUniversalIN4cute5tupleIJiiiiEEENS1_10collective13CollectiveMmaINS1_37MainloopSm90TmaGmmaWarpSpecializedFP8ILi4ENS5_IJNS4_1CILi1EEESB_SB_EEENS1_35KernelTmaWarpSpecializedCooperativeEEENS5_IJNSA_ILi128EEENSA_ILi256EEESF_EEENS_12float_e4m3_tENS5_IJlSB_lEEESI_SJ_NS4_8TiledMMAINS4_8MMA_AtomIJNS4_4SM904GMMA31MMA_64x256x32_F32E4M3E4M3_SS_TNILNSN_7ScaleInE1ELSP_1EEEEEENS4_6LayoutINS5_IJNSA_ILi2EEESB_SB_EEENS5_IJSB_NSA_ILi0EEESV_EEEEENS5_IJNS4_10UnderscoreESY_SY_EEEEENS4_13SM90_TMA_LOADENS4_14ComposedLayoutINS4_7SwizzleILi3ELi4ELi3EEENS4_18smem_ptr_flag_bitsILi8EEENSS_INS5_IJNSA_ILi8EEESF_EEENS5_IJSF_SB_EEEEEEEvNS4_8identityES11_S1B_vS1C_EENS_8epilogue10collective6detail29Sm90TmaWarpSpecializedAdapterINS1F_15DefaultEpilogueISI_SJ_SJ_NS1E_6thread17LinearCombinationISI_Li1EffLNS1J_9ScaleType4KindE0ELNS_15FloatRoundStyleE2ESI_EENS1_15EpilogueDefaultEEEEEvvEEEEvNT_6ParamsE,"",@"SHT_CUDA_INFO"
	.sectionflags	@""
	.align	4


	//----- nvinfo : EIATTR_CUDA_API_VERSION
	.align		4
        /*0000*/ 	.byte	0x04, 0x37
        /*0002*/ 	.short	(.L_18 - .L_17)
.L_17:
        /*0004*/ 	.word	0x00000082


	//----- nvinfo : EIATTR_KPARAM_INFO
	.align		4
.L_18:
        /*0008*/ 	.byte	0x04, 0x17
        /*000a*/ 	.short	(.L_20 - .L_19)
.L_19:
        /*000c*/ 	.word	0x00000000
        /*0010*/ 	.short	0x0000
        /*0012*/ 	.short	0x0070
        /*0014*/ 	.byte	0x00, 0xf0, 0x01, 0x10


	//----- nvinfo : EIATTR_SPARSE_MMA_MASK
	.align		4
.L_20:
        /*0018*/ 	.byte	0x03, 0x50
        /*001a*/ 	.short	0x0000


	//----- nvinfo : EIATTR_MAXREG_COUNT
	.align		4
        /*001c*/ 	.byte	0x03, 0x1b
        /*001e*/ 	.short	0x00a8


	//----- nvinfo : EIATTR_NUM_BARRIERS
	.align		4
        /*0020*/ 	.byte	0x02, 0x4c
        /*0022*/ 	.byte	0x01
	.zero		1


	//----- nvinfo : EIATTR_ANNOTATIONS
	.align		4
        /*0024*/ 	.byte	0x04, 0x55
        /*0026*/ 	.short	(.L_22 - .L_21)


	//   ....[0]....
.L_21:
        /*0028*/ 	.word	0x00000001
        /*002c*/ 	.byte	0x90, 0x05, 0x00, 0x00, 0x01, 0x00, 0x00, 0x00, 0xb0, 0x05, 0x00, 0x00, 0x01, 0x00, 0x00, 0x00
        /* <DEDUP_REMOVED lines=185> */
        /*0bcc*/ 	.byte	0x10, 0x01, 0x01, 0x00


	//----- nvinfo : EIATTR_MERCURY_ISA_VERSION
	.align		4
.L_22:
        /*0bd0*/ 	.byte	0x03, 0x5f
        /*0bd2*/ 	.short	0x0101


	//----- nvinfo : EIATTR_INT_WARP_WIDE_INSTR_OFFSETS
	.align		4
        /*0bd4*/ 	.byte	0x04, 0x31
        /*0bd6*/ 	.short	(.L_24 - .L_23)


	//   ....[0]....
.L_23:
        /*0bd8*/ 	.word	0x00000460


	//   ....[1]....
        /*0bdc*/ 	.word	0x00000470


	//   ....[2]....
        /*0be0*/ 	.word	0x000005a0


	//----- nvinfo : EIATTR_COOP_GROUP_MASK_REGIDS
	.align		4
.L_24:
        /*0be4*/ 	.byte	0x04, 0x29
        /*0be6*/ 	.short	(.L_26 - .L_25)


	//   ....[0]....
.L_25:
        /*0be8*/ 	.word	0xffffffff


	//   ....[1]....
        /*0bec*/ 	.word	0xffffffff


	//   ....[2]....
        /*0bf0*/ 	.word	0xffffffff


	//   ....[3]....
        /*0bf4*/ 	.word	0xffffffff


	//   ....[4]....
        /*0bf8*/ 	.word	0xffffffff


	//----- nvinfo : EIATTR_COOP_GROUP_INSTR_OFFSETS
	.align		4
.L_26:
        /*0bfc*/ 	.byte	0x04, 0x28
        /*0bfe*/ 	.short	(.L_28 - .L_27)


	//   ....[0]....
.L_27:
        /*0c00*/ 	.word	0x00000070


	//   ....[1]....
        /*0c04*/ 	.word	0x00000080


	//   ....[2]....
        /*0c08*/ 	.word	0x000001a0


	//   ....[3]....
        /*0c0c*/ 	.word	0x000003b0


	//   ....[4]....
        /*0c10*/ 	.word	0x000012f0


	//----- nvinfo : EIATTR_REG_RECONFIG
	.align		4
.L_28:
        /*0c14*/ 	.byte	0x01, 0x54
	.zero		2


	//----- nvinfo : EIATTR_MBARRIER_INSTR_OFFSETS
	.align		4
        /*0c18*/ 	.byte	0x04, 0x39
        /*0c1a*/ 	.short	(.L_30 - .L_29)


	//   ....[0]....
.L_29:
        /*0c1c*/ 	.word	0x00000320
        /*0c20*/ 	.word	0x000000ff
        /*0c24*/ 	.word	0x00000000
        /*0c28*/ 	.short	0x0100
        /*0c2a*/ 	.byte	0x09
	.zero		1


	//   ....[1]....
        /*0c2c*/ 	.word	0x00000330
        /*0c30*/ 	.word	0x000000ff
        /*0c34*/ 	.word	0x00000020
        /*0c38*/ 	.short	0x0100
        /*0c3a*/ 	.byte	0x09
	.zero		1


	//   ....[2]....
        /*0c3c*/ 	.word	0x00000340
        /*0c40*/ 	.word	0x000000ff
        /*0c44*/ 	.word	0x00000008
        /*0c48*/ 	.short	0x0100
        /*0c4a*/ 	.byte	0x09
	.zero		1


	//   ....[3]....
        /*0c4c*/ 	.word	0x00000350
        /*0c50*/ 	.word	0x000000ff
        /*0c54*/ 	.word	0x00000028
        /*0c58*/ 	.short	0x0100
        /*0c5a*/ 	.byte	0x09
	.zero		1


	//   ....[4]....
        /*0c5c*/ 	.word	0x00000360
        /*0c60*/ 	.word	0x000000ff
        /*0c64*/ 	.word	0x00000010
        /*0c68*/ 	.short	0x0100
        /*0c6a*/ 	.byte	0x09
	.zero		1


	//   ....[5]....
        /*0c6c*/ 	.word	0x00000370
        /*0c70*/ 	.word	0x000000ff
        /*0c74*/ 	.word	0x00000030
        /*0c78*/ 	.short	0x0100
        /*0c7a*/ 	.byte	0x09
	.zero		1


	//   ....[6]....
        /*0c7c*/ 	.word	0x00000380
        /*0c80*/ 	.word	0x000000ff
        /*0c84*/ 	.word	0x00000018
        /*0c88*/ 	.short	0x0100
        /*0c8a*/ 	.byte	0x09
	.zero		1


	//   ....[7]....
        /*0c8c*/ 	.word	0x00000390
        /*0c90*/ 	.word	0x000000ff
        /*0c94*/ 	.word	0x00000038
        /*0c98*/ 	.short	0x0100
        /*0c9a*/ 	.byte	0x09
	.zero		1


	//   ....[8]....
        /*0c9c*/ 	.word	0x000005d0
        /*0ca0*/ 	.word	0x000000ff
        /*0ca4*/ 	.word	0x00000050
        /*0ca8*/ 	.short	0x0100
        /*0caa*/ 	.byte	0x06
	.zero		1


	//   ....[9]....
        /*0cac*/ 	.word	0x000005e0
        /*0cb0*/ 	.word	0x000000ff
        /*0cb4*/ 	.word	0x00000058
        /*0cb8*/ 	.short	0x0100
        /*0cba*/ 	.byte	0x06
	.zero		1


	//   ....[10]....
        /*0cbc*/ 	.word	0x00001af0
        /*0cc0*/ 	.word	0x000000ff
        /*0cc4*/ 	.word	0x00000000
        /*0cc8*/ 	.short	0x010a
        /*0cca*/ 	.byte	0x06
	.zero		1


	//   ....[11]....
        /*0ccc*/ 	.word	0x00001b30
        /*0cd0*/ 	.word	0x000000ff
        /*0cd4*/ 	.word	0x00000000
        /*0cd8*/ 	.short	0x010a
        /*0cda*/ 	.byte	0x06
	.zero		1


	//   ....[12]....
        /*0cdc*/ 	.word	0x00002df0
        /*0ce0*/ 	.word	0x000000ff
        /*0ce4*/ 	.word	0x00000000
        /*0ce8*/ 	.short	0x010a
        /*0cea*/ 	.byte	0x09
	.zero		1


	//   ....[13]....
        /*0cec*/ 	.word	0x00002e30
        /*0cf0*/ 	.word	0x000000ff
        /*0cf4*/ 	.word	0x00000000
        /*0cf8*/ 	.short	0x010a
        /*0cfa*/ 	.byte	0x09
	.zero		1


	//   ....[14]....
        /*0cfc*/ 	.word	0x00003f00
        /*0d00*/ 	.word	0x000000ff
        /*0d04*/ 	.word	0x00000000
        /*0d08*/ 	.short	0x0101
        /*0d0a*/ 	.byte	0x08
	.zero		1


	//   ....[15]....
        /*0d0c*/ 	.word	0x00005070
        /*0d10*/ 	.word	0x000000ff
        /*0d14*/ 	.word	0x00000000
        /*0d18*/ 	.short	0x0101
        /*0d1a*/ 	.byte	0x06
	.zero		1


	//   ....[16]....
        /*0d1c*/ 	.word	0x0000f320
        /*0d20*/ 	.word	0x0000000d
        /*0d24*/ 	.word	0x00000020
        /*0d28*/ 	.short	0x010a
        /*0d2a*/ 	.byte	0x3f
	.zero		1


	//   ....[17]....
        /*0d2c*/ 	.word	0x0000f730
        /*0d30*/ 	.word	0x00000003
        /*0d34*/ 	.word	0x00000058
        /*0d38*/ 	.short	0x0101
        /*0d3a*/ 	.byte	0x3f
	.zero		1


	//   ....[18]....
        /*0d3c*/ 	.word	0x0000fe60
        /*0d40*/ 	.word	0x00000007
        /*0d44*/ 	.word	0x00000000
        /*0d48*/ 	.short	0x010a
        /*0d4a*/ 	.byte	0x3f
	.zero		1


	//   ....[19]....
        /*0d4c*/ 	.word	0x0000fee0
        /*0d50*/ 	.word	0x00000009
        /*0d54*/ 	.word	0x00000000
        /*0d58*/ 	.short	0x010a
        /*0d5a*/ 	.byte	0x3f
	.zero		1


	//   ....[20]....
        /*0d5c*/ 	.word	0x0000ff70
        /*0d60*/ 	.word	0x00000006
        /*0d64*/ 	.word	0x00000000
        /*0d68*/ 	.short	0x010a
        /*0d6a*/ 	.byte	0x3f
	.zero		1


	//   ....[21]....
        /*0d6c*/ 	.word	0x00010000
        /*0d70*/ 	.word	0x00000003
        /*0d74*/ 	.word	0x00000000
        /*0d78*/ 	.short	0x010a
        /*0d7a*/ 	.byte	0x3f
	.zero		1


	//   ....[22]....
        /*0d7c*/ 	.word	0x00010070
        /*0d80*/ 	.word	0x00000003
        /*0d84*/ 	.word	0x00000000
        /*0d88*/ 	.short	0x010a
        /*0d8a*/ 	.byte	0x3f
	.zero		1


	//   ....[23]....
        /*0d8c*/ 	.word	0x000100e0
        /*0d90*/ 	.word	0x00000000
        /*0d94*/ 	.word	0x00000000
        /*0d98*/ 	.short	0x010a
        /*0d9a*/ 	.byte	0x3f
	.zero		1


	//   ....[24]....
        /*0d9c*/ 	.word	0x000101c0
        /*0da0*/ 	.word	0x0000000d
        /*0da4*/ 	.word	0x00000020
        /*0da8*/ 	.short	0x010a
        /*0daa*/ 	.byte	0x3f
	.zero		1


	//   ....[25]....
        /*0dac*/ 	.word	0x000102a0
        /*0db0*/ 	.word	0x00000007
        /*0db4*/ 	.word	0x00000000
        /*0db8*/ 	.short	0x010a
        /*0dba*/ 	.byte	0x3f
	.zero		1


	//   ....[26]....
        /*0dbc*/ 	.word	0x000102f0
        /*0dc0*/ 	.word	0x00000009
        /*0dc4*/ 	.word	0x00000000
        /*0dc8*/ 	.short	0x010a
        /*0dca*/ 	.byte	0x3f
	.zero		1


	//   ....[27]....
        /*0dcc*/ 	.word	0x00010340
        /*0dd0*/ 	.word	0x00000006
        /*0dd4*/ 	.word	0x00000000
        /*0dd8*/ 	.short	0x010a
        /*0dda*/ 	.byte	0x3f
	.zero		1


	//----- nvinfo : EIATTR_NUM_MBARRIERS
	.align		4
.L_30:
        /*0ddc*/ 	.byte	0x03, 0x38
        /*0dde*/ 	.short	0x000a


	//----- nvinfo : EIATTR_EXIT_INSTR_OFFSETS
	.align		4
        /*0de0*/ 	.byte	0x04, 0x1c
        /*0de2*/ 	.short	(.L_32 - .L_31)


	//   ....[0]....
.L_31:
        /*0de4*/ 	.word	0x00000640


	//   ....[1]....
        /*0de8*/ 	.word	0x00000f90


	//   ....[2]....
        /*0dec*/ 	.word	0x0000e960


	//   ....[3]....
        /*0df0*/ 	.word	0x0000efb0


	//   ....[4]....
        /*0df4*/ 	.word	0x00010050


	//----- nvinfo : EIATTR_MAX_THREADS
	.align		4
.L_32:
        /*0df8*/ 	.byte	0x04, 0x05
        /*0dfa*/ 	.short	(.L_34 - .L_33)
.L_33:
        /*0dfc*/ 	.word	0x00000180
        /*0e00*/ 	.word	0x00000001
        /*0e04*/ 	.word	0x00000001


	//----- nvinfo : EIATTR_CRS_STACK_SIZE
	.align		4
.L_34:
        /*0e08*/ 	.byte	0x04, 0x1e
        /*0e0a*/ 	.short	(.L_36 - .L_35)
.L_35:
        /*0e0c*/ 	.word	0x00000000


	//----- nvinfo : EIATTR_CBANK_PARAM_SIZE
	.align		4
.L_36:
        /*0e10*/ 	.byte	0x03, 0x19
        /*0e12*/ 	.short	0x0470


	//----- nvinfo : EIATTR_PARAM_CBANK
	.align		4
        /*0e14*/ 	.byte	0x04, 0x0a
        /*0e16*/ 	.short	(.L_38 - .L_37)
	.align		4
.L_37:
        /*0e18*/ 	.word	index@(.nv.constant0._ZN7cutlass13device_kernelINS_4gemm6kernel13GemmUniversalIN4cute5tupleIJiiiiEEENS1_10collective13CollectiveMmaINS1_37MainloopSm90TmaGmmaWarpSpecializedFP8ILi4ENS5_IJNS4_1CILi1EEESB_SB_EEENS1_35KernelTmaWarpSpecializedCooperativeEEENS5_IJNSA_ILi128EEENSA_ILi256EEESF_EEENS_12float_e4m3_tENS5_IJlSB_lEEESI_SJ_NS4_8TiledMMAINS4_8MMA_AtomIJNS4_4SM904GMMA31MMA_64x256x32_F32E4M3E4M3_SS_TNILNSN_7ScaleInE1ELSP_1EEEEEENS4_6LayoutINS5_IJNSA_ILi2EEESB_SB_EEENS5_IJSB_NSA_ILi0EEESV_EEEEENS5_IJNS4_10UnderscoreESY_SY_EEEEENS4_13SM90_TMA_LOADENS4_14ComposedLayoutINS4_7SwizzleILi3ELi4ELi3EEENS4_18smem_ptr_flag_bitsILi8EEENSS_INS5_IJNSA_ILi8EEESF_EEENS5_IJSF_SB_EEEEEEEvNS4_8identityES11_S1B_vS1C_EENS_8epilogue10collective6detail29Sm90TmaWarpSpecializedAdapterINS1F_15DefaultEpilogueISI_SJ_SJ_NS1E_6thread17LinearCombinationISI_Li1EffLNS1J_9ScaleType4KindE0ELNS_15FloatRoundStyleE2ESI_EENS1_15EpilogueDefaultEEEEEvvEEEEvNT_6ParamsE)
        /*0e1c*/ 	.short	0x0210
        /*0e1e*/ 	.short	0x0470


	//----- nvinfo : EIATTR_SW_WAR
	.align		4
.L_38:
        /*0e20*/ 	.byte	0x04, 0x36
        /*0e22*/ 	.short	(.L_40 - .L_39)
.L_39:
        /*0e24*/ 	.word	0x00000008
.L_40:


//--------------------- .nv.callgraph             --------------------------
	.section	.nv.callgraph,"",@"SHT_CUDA_CALLGRAPH"
	.align	4
	.sectionentsize	8
	.align		4
        /*0000*/ 	.word	0x00000000
	.align		4
        /*0004*/ 	.word	0xffffffff
	.align		4
        /*0008*/ 	.word	0x00000000
	.align		4
        /*000c*/ 	.word	0xfffffffe
	.align		4
        /*0010*/ 	.word	0x00000000
	.align		4
        /*0014*/ 	.word	0xfffffffd
	.align		4
        /*0018*/ 	.word	0x00000000
	.align		4
        /*001c*/ 	.word	0xfffffffc


//--------------------- .nv.constant4             --------------------------
	.section	.nv.constant4,"a",@progbits
	.align	8
	.align		8
.nv.constant4:
        /*0000*/ 	.dword	_ZN40_INTERNAL_ae790530_4_k_cu_7408ab3f_281874cuda3std3__45__cpo5beginE
	.align		8
        /*0008*/ 	.dword	_ZN40_INTERNAL_ae790530_4_k_cu_7408ab3f_281874cuda3std3__45__cpo3endE
	.align		8
        /*0010*/ 	.dword	_ZN40_INTERNAL_ae790530_4_k_cu_7408ab3f_281874cuda3std3__45__cpo6cbeginE
	.align		8
        /*0018*/ 	.dword	_ZN40_INTERNAL_ae790530_4_k_cu_7408ab3f_281874cuda3std3__45__cpo4cendE
	.align		8
        /*0020*/ 	.dword	_ZN40_INTERNAL_ae790530_4_k_cu_7408ab3f_281874cuda3std3__442_GLOBAL__N__ae790530_4_k_cu_7408ab3f_281876ignoreE
	.align		8
        /*0028*/ 	.dword	_ZN40_INTERNAL_ae790530_4_k_cu_7408ab3f_281874cuda3std3__419piecewise_constructE
	.align		8
        /*0030*/ 	.dword	_ZN40_INTERNAL_ae790530_4_k_cu_7408ab3f_281874cuda3std3__48in_placeE
	.align		8
        /*0038*/ 	.dword	_ZN40_INTERNAL_ae790530_4_k_cu_7408ab3f_281874cuda3std6ranges3__45__cpo4swapE
	.align		8
        /*0040*/ 	.dword	_ZN40_INTERNAL_ae790530_4_k_cu_7408ab3f_281874cuda3std6ranges3__45__cpo9iter_moveE
	.align		8
        /*0048*/ 	.dword	_ZN40_INTERNAL_ae790530_4_k_cu_7408ab3f_281874cute7productE
	.align		8
        /*0050*/ 	.dword	_ZN40_INTERNAL_ae790530_4_k_cu_7408ab3f_281874cute1_E


//--------------------- .text._ZN7cutlass13device_kernelINS_4gemm6kernel13GemmUniversalIN4cute5tupleIJiiiiEEENS1_10collective13CollectiveMmaINS1_37MainloopSm90TmaGmmaWarpSpecializedFP8ILi4ENS5_IJNS4_1CILi1EEESB_SB_EEENS1_35KernelTmaWarpSpecializedCooperativeEEENS5_IJNSA_ILi128EEENSA_ILi256EEESF_EEENS_12float_e4m3_tENS5_IJlSB_lEEESI_SJ_NS4_8TiledMMAINS4_8MMA_AtomIJNS4_4SM904GMMA31MMA_64x256x32_F32E4M3E4M3_SS_TNILNSN_7ScaleInE1ELSP_1EEEEEENS4_6LayoutINS5_IJNSA_ILi2EEESB_SB_EEENS5_IJSB_NSA_ILi0EEESV_EEEEENS5_IJNS4_10UnderscoreESY_SY_EEEEENS4_13SM90_TMA_LOADENS4_14ComposedLayoutINS4_7SwizzleILi3ELi4ELi3EEENS4_18smem_ptr_flag_bitsILi8EEENSS_INS5_IJNSA_ILi8EEESF_EEENS5_IJSF_SB_EEEEEEEvNS4_8identityES11_S1B_vS1C_EENS_8epilogue10collective6detail29Sm90TmaWarpSpecializedAdapterINS1F_15DefaultEpilogueISI_SJ_SJ_NS1E_6thread17LinearCombinationISI_Li1EffLNS1J_9ScaleType4KindE0ELNS_15FloatRoundStyleE2ESI_EENS1_15EpilogueDefaultEEEEEvvEEEEvNT_6ParamsE --------------------------
	.section	.text._ZN7cutlass13device_kernelINS_4gemm6kernel13GemmUniversalIN4cute5tupleIJiiiiEEENS1_10collective13CollectiveMmaINS1_37MainloopSm90TmaGmmaWarpSpecializedFP8ILi4ENS5_IJNS4_1CILi1EEESB_SB_EEENS1_35KernelTmaWarpSpecializedCooperativeEEENS5_IJNSA_ILi128EEENSA_ILi256EEESF_EEENS_12float_e4m3_tENS5_IJlSB_lEEESI_SJ_NS4_8TiledMMAINS4_8MMA_AtomIJNS4_4SM904GMMA31MMA_64x256x32_F32E4M3E4M3_SS_TNILNSN_7ScaleInE1ELSP_1EEEEEENS4_6LayoutINS5_IJNSA_ILi2EEESB_SB_EEENS5_IJSB_NSA_ILi0EEESV_EEEEENS5_IJNS4_10UnderscoreESY_SY_EEEEENS4_13SM90_TMA_LOADENS4_14ComposedLayoutINS4_7SwizzleILi3ELi4ELi3EEENS4_18smem_ptr_flag_bitsILi8EEENSS_INS5_IJNSA_ILi8EEESF_EEENS5_IJSF_SB_EEEEEEEvNS4_8identityES11_S1B_vS1C_EENS_8epilogue10collective6detail29Sm90TmaWarpSpecializedAdapterINS1F_15DefaultEpilogueISI_SJ_SJ_NS1E_6thread17LinearCombinationISI_Li1EffLNS1J_9ScaleType4KindE0ELNS_15FloatRoundStyleE2ESI_EENS1_15EpilogueDefaultEEEEEvvEEEEvNT_6ParamsE,"ax",@progbits
	.align	128
.text._ZN7cutlass13device_kernelINS_4gemm6kernel13GemmUniversalIN4cute5tupleIJiiiiEEENS1_10collective13CollectiveMmaINS1_37MainloopSm90TmaGmmaWarpSpecializedFP8ILi4ENS5_IJNS4_1CILi1EEESB_SB_EEENS1_35KernelTmaWarpSpecializedCooperativeEEENS5_IJNSA_ILi128EEENSA_ILi256EEESF_EEENS_12float_e4m3_tENS5_IJlSB_lEEESI_SJ_NS4_8TiledMMAINS4_8MMA_AtomIJNS4_4SM904GMMA31MMA_64x256x32_F32E4M3E4M3_SS_TNILNSN_7ScaleInE1ELSP_1EEEEEENS4_6LayoutINS5_IJNSA_ILi2EEESB_SB_EEENS5_IJSB_NSA_ILi0EEESV_EEEEENS5_IJNS4_10UnderscoreESY_SY_EEEEENS4_13SM90_TMA_LOADENS4_14ComposedLayoutINS4_7SwizzleILi3ELi4ELi3EEENS4_18smem_ptr_flag_bitsILi8EEENSS_INS5_IJNSA_ILi8EEESF_EEENS5_IJSF_SB_EEEEEEEvNS4_8identityES11_S1B_vS1C_EENS_8epilogue10collective6detail29Sm90TmaWarpSpecializedAdapterINS1F_15DefaultEpilogueISI_SJ_SJ_NS1E_6thread17LinearCombinationISI_Li1EffLNS1J_9ScaleType4KindE0ELNS_15FloatRoundStyleE2ESI_EENS1_15EpilogueDefaultEEEEEvvEEEEvNT_6ParamsE:
        .type           _ZN7cutlass13device_kernelINS_4gemm6kernel13GemmUniversalIN4cute5tupleIJiiiiEEENS1_10collective13CollectiveMmaINS1_37MainloopSm90TmaGmmaWarpSpecializedFP8ILi4ENS5_IJNS4_1CILi1EEESB_SB_EEENS1_35KernelTmaWarpSpecializedCooperativeEEENS5_IJNSA_ILi128EEENSA_ILi256EEESF_EEENS_12float_e4m3_tENS5_IJlSB_lEEESI_SJ_NS4_8TiledMMAINS4_8MMA_AtomIJNS4_4SM904GMMA31MMA_64x256x32_F32E4M3E4M3_SS_TNILNSN_7ScaleInE1ELSP_1EEEEEENS4_6LayoutINS5_IJNSA_ILi2EEESB_SB_EEENS5_IJSB_NSA_ILi0EEESV_EEEEENS5_IJNS4_10UnderscoreESY_SY_EEEEENS4_13SM90_TMA_LOADENS4_14ComposedLayoutINS4_7SwizzleILi3ELi4ELi3EEENS4_18smem_ptr_flag_bitsILi8EEENSS_INS5_IJNSA_ILi8EEESF_EEENS5_IJSF_SB_EEEEEEEvNS4_8identityES11_S1B_vS1C_EENS_8epilogue10collective6detail29Sm90TmaWarpSpecializedAdapterINS1F_15DefaultEpilogueISI_SJ_SJ_NS1E_6thread17LinearCombinationISI_Li1EffLNS1J_9ScaleType4KindE0ELNS_15FloatRoundStyleE2ESI_EENS1_15EpilogueDefaultEEEEEvvEEEEvNT_6ParamsE,@function
        .size           _ZN7cutlass13device_kernelINS_4gemm6kernel13GemmUniversalIN4cute5tupleIJiiiiEEENS1_10collective13CollectiveMmaINS1_37MainloopSm90TmaGmmaWarpSpecializedFP8ILi4ENS5_IJNS4_1CILi1EEESB_SB_EEENS1_35KernelTmaWarpSpecializedCooperativeEEENS5_IJNSA_ILi128EEENSA_ILi256EEESF_EEENS_12float_e4m3_tENS5_IJlSB_lEEESI_SJ_NS4_8TiledMMAINS4_8MMA_AtomIJNS4_4SM904GMMA31MMA_64x256x32_F32E4M3E4M3_SS_TNILNSN_7ScaleInE1ELSP_1EEEEEENS4_6LayoutINS5_IJNSA_ILi2EEESB_SB_EEENS5_IJSB_NSA_ILi0EEESV_EEEEENS5_IJNS4_10UnderscoreESY_SY_EEEEENS4_13SM90_TMA_LOADENS4_14ComposedLayoutINS4_7SwizzleILi3ELi4ELi3EEENS4_18smem_ptr_flag_bitsILi8EEENSS_INS5_IJNSA_ILi8EEESF_EEENS5_IJSF_SB_EEEEEEEvNS4_8identityES11_S1B_vS1C_EENS_8epilogue10collective6detail29Sm90TmaWarpSpecializedAdapterINS1F_15DefaultEpilogueISI_SJ_SJ_NS1E_6thread17LinearCombinationISI_Li1EffLNS1J_9ScaleType4KindE0ELNS_15FloatRoundStyleE2ESI_EENS1_15EpilogueDefaultEEEEEvvEEEEvNT_6ParamsE,(.L_x_329 - _ZN7cutlass13device_kernelINS_4gemm6kernel13GemmUniversalIN4cute5tupleIJiiiiEEENS1_10collective13CollectiveMmaINS1_37MainloopSm90TmaGmmaWarpSpecializedFP8ILi4ENS5_IJNS4_1CILi1EEESB_SB_EEENS1_35KernelTmaWarpSpecializedCooperativeEEENS5_IJNSA_ILi128EEENSA_ILi256EEESF_EEENS_12float_e4m3_tENS5_IJlSB_lEEESI_SJ_NS4_8TiledMMAINS4_8MMA_AtomIJNS4_4SM904GMMA31MMA_64x256x32_F32E4M3E4M3_SS_TNILNSN_7ScaleInE1ELSP_1EEEEEENS4_6LayoutINS5_IJNSA_ILi2EEESB_SB_EEENS5_IJSB_NSA_ILi0EEESV_EEEEENS5_IJNS4_10UnderscoreESY_SY_EEEEENS4_13SM90_TMA_LOADENS4_14ComposedLayoutINS4_7SwizzleILi3ELi4ELi3EEENS4_18smem_ptr_flag_bitsILi8EEENSS_INS5_IJNSA_ILi8EEESF_EEENS5_IJSF_SB_EEEEEEEvNS4_8identityES11_S1B_vS1C_EENS_8epilogue10collective6detail29Sm90TmaWarpSpecializedAdapterINS1F_15DefaultEpilogueISI_SJ_SJ_NS1E_6thread17LinearCombinationISI_Li1EffLNS1J_9ScaleType4KindE0ELNS_15FloatRoundStyleE2ESI_EENS1_15EpilogueDefaultEEEEEvvEEEEvNT_6ParamsE)
        .other          _ZN7cutlass13device_kernelINS_4gemm6kernel13GemmUniversalIN4cute5tupleIJiiiiEEENS1_10collective13CollectiveMmaINS1_37MainloopSm90TmaGmmaWarpSpecializedFP8ILi4ENS5_IJNS4_1CILi1EEESB_SB_EEENS1_35KernelTmaWarpSpecializedCooperativeEEENS5_IJNSA_ILi128EEENSA_ILi256EEESF_EEENS_12float_e4m3_tENS5_IJlSB_lEEESI_SJ_NS4_8TiledMMAINS4_8MMA_AtomIJNS4_4SM904GMMA31MMA_64x256x32_F32E4M3E4M3_SS_TNILNSN_7ScaleInE1ELSP_1EEEEEENS4_6LayoutINS5_IJNSA_ILi2EEESB_SB_EEENS5_IJSB_NSA_ILi0EEESV_EEEEENS5_IJNS4_10UnderscoreESY_SY_EEEEENS4_13SM90_TMA_LOADENS4_14ComposedLayoutINS4_7SwizzleILi3ELi4ELi3EEENS4_18smem_ptr_flag_bitsILi8EEENSS_INS5_IJNSA_ILi8EEESF_EEENS5_IJSF_SB_EEEEEEEvNS4_8identityES11_S1B_vS1C_EENS_8epilogue10collective6detail29Sm90TmaWarpSpecializedAdapterINS1F_15DefaultEpilogueISI_SJ_SJ_NS1E_6thread17LinearCombinationISI_Li1EffLNS1J_9ScaleType4KindE0ELNS_15FloatRoundStyleE2ESI_EENS1_15EpilogueDefaultEEEEEvvEEEEvNT_6ParamsE,@"STO_CUDA_ENTRY STV_DEFAULT"
_ZN7cutlass13device_kernelINS_4gemm6kernel13GemmUniversalIN4cute5tupleIJiiiiEEENS1_10collective13CollectiveMmaINS1_37MainloopSm90TmaGmmaWarpSpecializedFP8ILi4ENS5_IJNS4_1CILi1EEESB_SB_EEENS1_35KernelTmaWarpSpecializedCooperativeEEENS5_IJNSA_ILi128EEENSA_ILi256EEESF_EEENS_12float_e4m3_tENS5_IJlSB_lEEESI_SJ_NS4_8TiledMMAINS4_8MMA_AtomIJNS4_4SM904GMMA31MMA_64x256x32_F32E4M3E4M3_SS_TNILNSN_7ScaleInE1ELSP_1EEEEEENS4_6LayoutINS5_IJNSA_ILi2EEESB_SB_EEENS5_IJSB_NSA_ILi0EEESV_EEEEENS5_IJNS4_10UnderscoreESY_SY_EEEEENS4_13SM90_TMA_LOADENS4_14ComposedLayoutINS4_7SwizzleILi3ELi4ELi3EEENS4_18smem_ptr_flag_bitsILi8EEENSS_INS5_IJNSA_ILi8EEESF_EEENS5_IJSF_SB_EEEEEEEvNS4_8identityES11_S1B_vS1C_EENS_8epilogue10collective6detail29Sm90TmaWarpSpecializedAdapterINS1F_15DefaultEpilogueISI_SJ_SJ_NS1E_6thread17LinearCombinationISI_Li1EffLNS1J_9ScaleType4KindE0ELNS_15FloatRoundStyleE2ESI_EENS1_15EpilogueDefaultEEEEEvvEEEEvNT_6ParamsE:
[----:B------:R-:W0:Y:S02]  /*0000*/  LDC R1, c[0x0][0x28] ;  /* 0x00000a00ff017b82 */ /* 0x000e240000000800 */
[----:B0-----:R-:W-:Y:S01]  /*0010*/  VIADD R1, R1, 0xffffff10 ;  /* 0xffffff1001017836 */ /* 0x001fe20000000000 */
[----:B------:R-:W0:Y:S01]  /*0020*/  S2R R2, SR_TID.X ;  /* 0x0000000000027919 */ /* 0x000e220000002100 */
[----:B------:R-:W-:Y:S01]  /*0030*/  ELECT P0, URZ, PT ;  /* 0x00000000003f782f */ /* 0x000fe20003800000 */
[----:B------:R-:W-:Y:S01]  /*0040*/  BSSY B0, `(.L_x_0) ;  /* 0x0000015000007945 */ /* 0x000fe20003800000 */
[--C-:B0-----:R-:W-:Y:S02]  /*0050*/  SHF.R.U32.HI R0, RZ, 0x5, R2.reuse ;  /* 0x00000005ff007819 */ /* 0x101fe40000011602 */
[----:B------:R-:W-:-:S03]  /*0060*/  SHF.R.U32.HI R2, RZ, 0x7, R2 ;  /* 0x00000007ff027819 */ /* 0x000fc60000011602 */
[----:B------:R-:W0:Y:S04]  /*0070*/  SHFL.IDX PT, R3, R0, RZ, 0x1f ;  /* 0x00001fff00037589 */ /* 0x000e2800000e0000 */
[----:B------:R-:W1:Y:S01]  /*0080*/  SHFL.IDX PT, R2, R2, RZ, 0x1f ;  /* 0x00001fff02027589 */ /* 0x000e6200000e0000 */
[----:B0-----:R-:W-:Y:S02]  /*0090*/  R2UR UR4, R3 ;  /* 0x00000000030472ca */ /* 0x001fe400000e0000 */
[----:B-1----:R-:W-:-:S11]  /*00a0*/  R2UR UR6, R2 ;  /* 0x00000000020672ca */ /* 0x002fd600000e0000 */
[----:B------:R-:W-:Y:S02]  /*00b0*/  USHF.R.S32.HI UR5, URZ, 0x1f, UR4 ;  /* 0x0000001f3f057899 */ /* 0x000fe40008011404 */
[----:B------:R-:W-:Y:S02]  /*00c0*/  ISETP.NE.OR P0, PT, RZ, UR4, !P0 ;  /* 0x00000004ff007c0c */ /* 0x000fe4000c705670 */
[----:B------:R-:W-:-:S04]  /*00d0*/  ULEA.HI UR5, UR5, UR4, URZ, 0x2 ;  /* 0x0000000405057291 */ /* 0x000fc8000f8f103f */
[----:B------:R-:W-:-:S04]  /*00e0*/  ULOP3.LUT UR5, UR5, 0xfffffffc, URZ, 0xc0, !UPT ;  /* 0xfffffffc05057892 */ /* 0x000fc8000f8ec03f */
[----:B------:R-:W-:-:S03]  /*00f0*/  UIADD3 UR8, UR4, -UR5, URZ ;  /* 0x8000000504087290 */ /* 0x000fc6000fffe03f */
[----:B------:R-:W-:Y:S09]  /*0100*/  @P0 BRA `(.L_x_1) ;  /* 0x0000000000200947 */ /* 0x000ff20003800000 */
[----:B------:R-:W-:Y:S02]  /*0110*/  ULDC.64 UR4, c[0x0][0x198] ;  /* 0x0000660000047ab9 */ /* 0x000fe40000000a00 */
[----:B------:R-:W-:Y:S02]  /*0120*/  UIADD3 UR10, UP0, UR4, 0xf0, URZ ;  /* 0x000000f0040a7890 */ /* 0x000fe4000ff1e03f */
[----:B------:R-:W-:Y:S02]  /*0130*/  UIADD3 UR4, UP1, UR4, 0x1f0, URZ ;  /* 0x000001f004047890 */ /* 0x000fe4000ff3e03f */
[----:B------:R-:W-:Y:S02]  /*0140*/  UIADD3.X UR11, URZ, UR5, URZ, UP0, !UPT ;  /* 0x000000053f0b7290 */ /* 0x000fe400087fe43f */
[----:B------:R-:W-:-:S07]  /*0150*/  UIADD3.X UR5, URZ, UR5, URZ, UP1, !UPT ;  /* 0x000000053f057290 */ /* 0x000fce0008ffe43f */
[----:B------:R0:W-:Y:S02]  /*0160*/  UTMACCTL.PF [UR10] ;  /* 0x000000000a0079b9 */ /* 0x0001e40008040000 */
[----:B------:R0:W-:Y:S02]  /*0170*/  UTMACCTL.PF [UR4] ;  /* 0x00000000040079b9 */ /* 0x0001e40008040000 */
[----:B0-----:R-:W-:Y:S01]  /*0180*/  NOP ;  /* 0x0000000000007918 */ /* 0x001fe20000000000 */
.L_x_1:
[----:B------:R-:W-:Y:S05]  /*0190*/  BSYNC B0 ;  /* 0x0000000000007941 */ /* 0x000fea0003800000 */
.L_x_0:
[----:B------:R-:W0:Y:S01]  /*01a0*/  SHFL.IDX PT, R2, R0, RZ, 0x1f ;  /* 0x00001fff00027589 */ /* 0x000e2200000e0000 */
[----:B------:R-:W-:Y:S01]  /*01b0*/  UISETP.NE.AND UP0, UPT, UR8, 0x3, UPT ;  /* 0x000000030800788c */ /* 0x000fe2000bf05270 */
[----:B------:R-:W-:Y:S01]  /*01c0*/  ISETP.NE.AND P1, PT, RZ, UR6, PT ;  /* 0x00000006ff007c0c */ /* 0x000fe2000bf25270 */
[----:B------:R-:W-:Y:S02]  /*01d0*/  UIADD3 UR10, UR6, -0x1, URZ ;  /* 0xffffffff060a7890 */ /* 0x000fe4000fffe03f */
[----:B------:R-:W-:Y:S02]  /*01e0*/  UISETP.EQ.OR UP0, UPT, UR8, URZ, !UP0 ;  /* 0x0000003f0800728c */ /* 0x000fe4000c702670 */
[----:B------:R-:W-:Y:S02]  /*01f0*/  UISETP.GE.U32.AND UP1, UPT, UR10, 0x2, UPT ;  /* 0x000000020a00788c */ /* 0x000fe4000bf26070 */
[----:B------:R-:W-:-:S04]  /*0200*/  UISETP.EQ.AND UP0, UPT, UR6, URZ, UP0 ;  /* 0x0000003f0600728c */ /* 0x000fc80008702270 */
[----:B------:R-:W-:-:S04]  /*0210*/  USEL UR13, URZ, 0x1, !UP0 ;  /* 0x000000013f0d7887 */ /* 0x000fc8000c000000 */
[----:B------:R-:W-:Y:S01]  /*0220*/  USEL UR13, UR13, 0x2, UP1 ;  /* 0x000000020d0d7887 */ /* 0x000fe20008800000 */
[----:B0-----:R-:W-:-:S13]  /*0230*/  ISETP.NE.AND P0, PT, R2, RZ, PT ;  /* 0x000000ff0200720c */ /* 0x001fda0003f05270 */
[----:B------:R-:W-:Y:S05]  /*0240*/  @P0 BRA `(.L_x_2) ;  /* 0x0000000000580947 */ /* 0x000fea0003800000 */
[----:B------:R-:W0:Y:S01]  /*0250*/  S2UR UR9, SR_CgaCtaId ;  /* 0x00000000000979c3 */ /* 0x000e220000008800 */
[----:B------:R-:W-:Y:S01]  /*0260*/  UMOV UR4, 0x400 ;  /* 0x0000040000047882 */ /* 0x000fe20000000000 */
[----:B------:R-:W-:Y:S01]  /*0270*/  UMOV UR5, 0x1 ;  /* 0x0000000100057882 */ /* 0x000fe20000000000 */
[----:B------:R-:W-:Y:S01]  /*0280*/  UMOV UR6, 0x100 ;  /* 0x0000010000067882 */ /* 0x000fe20000000000 */
[----:B------:R-:W-:Y:S01]  /*0290*/  ELECT P0, URZ, PT ;  /* 0x00000000003f782f */ /* 0x000fe20003800000 */
[----:B------:R-:W-:-:S04]  /*02a0*/  UIADD3 UR6, -UR6, 0x100000, URZ ;  /* 0x0010000006067890 */ /* 0x000fc8000fffe13f */
[----:B------:R-:W-:Y:S02]  /*02b0*/  USHF.L.U32 UR7, UR6, 0xb, URZ ;  /* 0x0000000b06077899 */ /* 0x000fe4000800063f */
[----:B------:R-:W-:Y:S02]  /*02c0*/  USHF.L.U32 UR6, UR6, 0x1, URZ ;  /* 0x0000000106067899 */ /* 0x000fe4000800063f */
[----:B0-----:R-:W-:Y:S02]  /*02d0*/  ULEA UR9, UR9, UR4, 0x18 ;  /* 0x0000000409097291 */ /* 0x001fe4000f8ec03f */
[----:B------:R-:W-:-:S04]  /*02e0*/  UIADD3 UR4, -UR5, 0x100000, URZ ;  /* 0x0010000005047890 */ /* 0x000fc8000fffe13f */
[----:B------:R-:W-:Y:S02]  /*02f0*/  USHF.L.U32 UR5, UR4, 0xb, URZ ;  /* 0x0000000b04057899 */ /* 0x000fe4000800063f */
[----:B------:R-:W-:Y:S01]  /*0300*/  USHF.L.U32 UR4, UR4, 0x1, URZ ;  /* 0x0000000104047899 */ /* 0x000fe2000800063f */
[----:B------:R-:W0:Y:S11]  /*0310*/  FENCE.VIEW.ASYNC.S ;  /* 0x00000000000073c6 */ /* 0x000e360000000000 */
[----:B0-----:R0:W1:Y:S01]  /*0320*/  SYNCS.EXCH.64 URZ, [UR9], UR4 ;  /* 0x00000004093f75b2 */ /* 0x0010620008000100 */
[----:B------:R0:W2:Y:S01]  /*0330*/  SYNCS.EXCH.64 URZ, [UR9+0x20], UR6 ;  /* 0x00002006093f75b2 */ /* 0x0000a20008000100 */
[----:B------:R0:W3:Y:S01]  /*0340*/  SYNCS.EXCH.64 URZ, [UR9+0x8], UR4 ;  /* 0x00000804093f75b2 */ /* 0x0000e20008000100 */
[----:B------:R0:W4:Y:S01]  /*0350*/  SYNCS.EXCH.64 URZ, [UR9+0x28], UR6 ;  /* 0x00002806093f75b2 */ /* 0x0001220008000100 */
[----:B------:R0:W0:Y:S01]  /*0360*/  SYNCS.EXCH.64 URZ, [UR9+0x10], UR4 ;  /* 0x00001004093f75b2 */ /* 0x0000220008000100 */
[----:B------:R0:W0:Y:S01]  /*0370*/  SYNCS.EXCH.64 URZ, [UR9+0x30], UR6 ;  /* 0x00003006093f75b2 */ /* 0x0000220008000100 */
[----:B------:R0:W0:Y:S01]  /*0380*/  SYNCS.EXCH.64 URZ, [UR9+0x18], UR4 ;  /* 0x00001804093f75b2 */ /* 0x0000220008000100 */
[----:B------:R0:W0:Y:S01]  /*0390*/  SYNCS.EXCH.64 URZ, [UR9+0x38], UR6 ;  /* 0x00003806093f75b2 */ /* 0x0000220008000100 */
[----:B------:R-:W-:Y:S01]  /*03a0*/  NOP ;  /* 0x0000000000007918 */ /* 0x000fe20000000000 */
.L_x_2:
[----:B------:R-:W5:Y:S01]  /*03b0*/  SHFL.IDX PT, R0, R0, RZ, 0x1f ;  /* 0x00001fff00007589 */ /* 0x000f6200000e0000 */
[----:B------:R-:W1:Y:S01]  /*03c0*/  LDC R2, c[0x0][0x65c] ;  /* 0x00019700ff027b82 */ /* 0x000e620000000800 */
[----:B------:R-:W-:Y:S01]  /*03d0*/  ELECT P0, URZ, PT ;  /* 0x00000000003f782f */ /* 0x000fe20003800000 */
[----:B------:R-:W-:Y:S01]  /*03e0*/  IMAD.MOV.U32 R3, RZ, RZ, RZ ;  /* 0x000000ffff037224 */ /* 0x000fe200078e00ff */
[----:B0-----:R-:W-:Y:S01]  /*03f0*/  UMOV UR4, 0x20 ;  /* 0x0000002000047882 */ /* 0x001fe20000000000 */
[----:B------:R-:W-:Y:S01]  /*0400*/  NOP ;  /* 0x0000000000007918 */ /* 0x000fe20000000000 */
[----:B------:R-:W-:Y:S01]  /*0410*/  NOP ;  /* 0x0000000000007918 */ /* 0x000fe20000000000 */
[----:B-----5:R-:W-:Y:S02]  /*0420*/  ISETP.NE.OR P0, PT, R0, RZ, !P0 ;  /* 0x000000ff0000720c */ /* 0x020fe40004705670 */
[----:B-1----:R-:W-:Y:S01]  /*0430*/  ISETP.NE.AND P3, PT, R2, 0x1, PT ;  /* 0x000000010200780c */ /* 0x002fe20003f65270 */
[----:B------:R-:W0:Y:S01]  /*0440*/  S2R R0, SR_CTAID.Y ;  /* 0x0000000000007919 */ /* 0x000e220000002600 */
[----:B------:R-:W1:Y:S09]  /*0450*/  S2R R2, SR_CTAID.X ;  /* 0x0000000000027919 */ /* 0x000e720000002500 */
[----:B------:R-:W-:Y:S01]  /*0460*/  VOTEU.ALL UP0, P0 ;  /* 0x00000000003f7886 */ /* 0x000fe20000000000 */
[----:B------:R-:W-:Y:S01]  /*0470*/  VOTEU.ALL UP1, P0 ;  /* 0x00000000003f7886 */ /* 0x000fe20000020000 */
[----:B------:R-:W1:Y:S01]  /*0480*/  @P3 LDC R7, c[0x0][0x10] ;  /* 0x00000400ff073b82 */ /* 0x000e620000000800 */
[----:B------:R-:W-:-:S02]  /*0490*/  @P3 IMAD.MOV.U32 R5, RZ, RZ, RZ ;  /* 0x000000ffff053224 */ /* 0x000fc400078e00ff */
[----:B------:R-:W-:Y:S01]  /*04a0*/  @P3 IMAD.MOV.U32 R11, RZ, RZ, RZ ;  /* 0x000000ffff0b3224 */ /* 0x000fe200078e00ff */
[----:B------:R-:W-:Y:S01]  /*04b0*/  @!UP0 UMOV UR6, 0x400 ;  /* 0x0000040000068882 */ /* 0x000fe20000000000 */
[----:B------:R-:W-:-:S04]  /*04c0*/  @!UP0 UIADD3 UR4, -UR4, 0x100000, URZ ;  /* 0x0010000004048890 */ /* 0x000fc8000fffe13f */
[----:B------:R-:W-:Y:S02]  /*04d0*/  @!UP0 USHF.L.U32 UR5, UR4, 0xb, URZ ;  /* 0x0000000b04058899 */ /* 0x000fe4000800063f */
[----:B------:R-:W-:Y:S01]  /*04e0*/  @!UP0 USHF.L.U32 UR4, UR4, 0x1, URZ ;  /* 0x0000000104048899 */ /* 0x000fe2000800063f */
[----:B------:R-:W5:Y:S08]  /*04f0*/  @!P3 LDC R9, c[0x0][0xc] ;  /* 0x00000300ff09bb82 */ /* 0x000f700000000800 */
[----:B------:R-:W2:Y:S01]  /*0500*/  @!UP0 S2UR UR7, SR_CgaCtaId ;  /* 0x00000000000789c3 */ /* 0x000ea20000008800 */
[----:B0-----:R-:W-:-:S04]  /*0510*/  @P3 IMAD.MOV.U32 R4, RZ, RZ, R0 ;  /* 0x000000ffff043224 */ /* 0x001fc800078e0000 */
[----:B-1----:R-:W-:-:S04]  /*0520*/  @P3 IMAD.WIDE.U32 R6, R2, R7, R4 ;  /* 0x0000000702063225 */ /* 0x002fc800078e0004 */
[----:B------:R-:W-:Y:S02]  /*0530*/  @P3 IMAD.MOV.U32 R16, RZ, RZ, R6 ;  /* 0x000000ffff103224 */ /* 0x000fe400078e0006 */
[----:B------:R-:W-:Y:S02]  /*0540*/  @P3 IMAD.IADD R17, R7, 0x1, R11 ;  /* 0x0000000107113824 */ /* 0x000fe400078e020b */
[----:B-----5:R-:W-:-:S04]  /*0550*/  @!P3 IMAD.WIDE.U32 R4, R9, R0, R2 ;  /* 0x000000000904b225 */ /* 0x020fc800078e0002 */
[----:B------:R-:W-:Y:S02]  /*0560*/  @!P3 IMAD.MOV.U32 R16, RZ, RZ, R4 ;  /* 0x000000ffff10b224 */ /* 0x000fe400078e0004 */
[----:B------:R-:W-:Y:S01]  /*0570*/  @!P3 IMAD.MOV.U32 R17, RZ, RZ, R5 ;  /* 0x000000ffff11b224 */ /* 0x000fe200078e0005 */
[----:B--2---:R-:W-:Y:S02]  /*0580*/  @!UP0 ULEA UR6, UR7, UR6, 0x18 ;  /* 0x0000000607068291 */ /* 0x004fe4000f8ec03f */
[----:B------:R0:W-:Y:S01]  /*0590*/  STL [R1+0x74], R16 ;  /* 0x0000741001007387 */ /* 0x0001e20000100800 */
[----:B------:R-:W-:-:S03]  /*05a0*/  VOTEU.ALL UP0, P0 ;  /* 0x00000000003f7886 */ /* 0x000fc60000000000 */
[----:B------:R0:W-:Y:S04]  /*05b0*/  STL [R1+0x70], R17 ;  /* 0x0000701101007387 */ /* 0x0001e80000100800 */
[----:B------:R-:W1:Y:S02]  /*05c0*/  FENCE.VIEW.ASYNC.S ;  /* 0x00000000000073c6 */ /* 0x000e640000000000 */
[----:B-1----:R0:W3:Y:S01]  /*05d0*/  @!UP0 SYNCS.EXCH.64 URZ, [UR6+0x50], UR4 ;  /* 0x00005004063f85b2 */ /* 0x0020e20008000100 */
[----:B------:R0:W3:Y:S01]  /*05e0*/  @!UP1 SYNCS.EXCH.64 URZ, [UR6+0x58], UR4 ;  /* 0x00005804063f95b2 */ /* 0x0000e20008000100 */
[----:B------:R-:W-:Y:S01]  /*05f0*/  NOP ;  /* 0x0000000000007918 */ /* 0x000fe20000000000 */
[----:B---34-:R-:W-:Y:S06]  /*0600*/  BAR.SYNC.DEFER_BLOCKING 0x0 ;  /* 0x0000000000007b1d */ /* 0x018fec0000010000 */
[----:B0-----:R-:W-:Y:S05]  /*0610*/  @!P1 BRA `(.L_x_3) ;  /* 0x000000e000d49947 */ /* 0x001fea0003800000 */
[----:B------:R-:W-:-:S06]  /*0620*/  UISETP.GT.U32.AND UP0, UPT, UR10, 0x1, UPT ;  /* 0x000000010a00788c */ /* 0x000fcc000bf04070 */
[----:B------:R-:W-:-:S13]  /*0630*/  PLOP3.LUT P0, PT, PT, PT, UP0, 0x80, 0x0 ;  /* 0x000000000000781c */ /* 0x000fda0003f0f008 */
[----:B------:R-:W-:Y:S05]  /*0640*/  @P0 EXIT ;  /* 0x000000000000094d */ /* 0x000fea0003800000 */
[----:B------:R-:W-:Y:S01]  /*0650*/  IMAD.MOV.U32 R6, RZ, RZ, -0x1 ;  /* 0xffffffffff067424 */ /* 0x000fe200078e00ff */
[----:B------:R-:W-:Y:S01]  /*0660*/  ULDC.64 UR4, c[0x0][0x650] ;  /* 0x0001940000047ab9 */ /* 0x000fe20000000a00 */
[----:B------:R-:W-:Y:S01]  /*0670*/  IMAD.MOV.U32 R5, RZ, RZ, -0x1 ;  /* 0xffffffffff057424 */ /* 0x000fe200078e00ff */
[----:B------:R-:W-:Y:S01]  /*0680*/  ISETP.GE.U32.AND P0, PT, R16, UR4, PT ;  /* 0x0000000410007c0c */ /* 0x000fe2000bf06070 */
[----:B------:R-:W-:Y:S01]  /*0690*/  UMOV UR24, 0xffffffff ;  /* 0xffffffff00187882 */ /* 0x000fe20000000000 */
[----:B------:R0:W-:Y:S01]  /*06a0*/  STL [R1+0x7c], R6 ;  /* 0x00007c0601007387 */ /* 0x0001e20000100800 */
[----:B------:R-:W-:Y:S02]  /*06b0*/  PRMT R4, RZ, 0x7610, R4 ;  /* 0x00007610ff047816 */ /* 0x000fe40000000004 */
[----:B------:R-:W-:Y:S01]  /*06c0*/  ISETP.GE.U32.AND.EX P0, PT, R17, UR5, PT, P0 ;  /* 0x0000000511007c0c */ /* 0x000fe2000bf06100 */
[----:B------:R0:W-:-:S12]  /*06d0*/  STL [R1+0x78], R5 ;  /* 0x0000780501007387 */ /* 0x0001d80000100800 */
[----:B0-----:R-:W-:Y:S05]  /*06e0*/  @P0 BRA `(.L_x_4) ;  /* 0x0000000400680947 */ /* 0x001fea0003800000 */
[----:B------:R-:W0:Y:S01]  /*06f0*/  LDC.64 R12, c[0x0][0x628] ;  /* 0x00018a00ff0c7b82 */ /* 0x000e220000000a00 */
[----:B------:R-:W-:Y:S02]  /*0700*/  IMAD.MOV.U32 R4, RZ, RZ, R16 ;  /* 0x000000ffff047224 */ /* 0x000fe400078e0010 */
[----:B------:R-:W-:-:S05]  /*0710*/  IMAD.MOV.U32 R5, RZ, RZ, R17 ;  /* 0x000000ffff057224 */ /* 0x000fca00078e0011 */
[----:B------:R-:W1:Y:S08]  /*0720*/  LDC R10, c[0x0][0x630] ;  /* 0x00018c00ff0a7b82 */ /* 0x000e700000000800 */
[----:B------:R-:W2:Y:S01]  /*0730*/  LDC.64 R14, c[0x0][0x620] ;  /* 0x00018800ff0e7b82 */ /* 0x000ea20000000a00 */
[----:B0-----:R-:W-:-:S04]  /*0740*/  ISETP.NE.U32.AND P0, PT, R12, RZ, PT ;  /* 0x000000ff0c00720c */ /* 0x001fc80003f05070 */
[----:B------:R-:W-:-:S13]  /*0750*/  ISETP.NE.AND.EX P0, PT, R13, RZ, PT, P0 ;  /* 0x000000ff0d00720c */ /* 0x000fda0003f05300 */
[----:B-12---:R-:W-:Y:S05]  /*0760*/  @!P0 BRA `(.L_x_5) ;  /* 0x0000000000288947 */ /* 0x006fea0003800000 */
[----:B------:R-:W0:Y:S02]  /*0770*/  LDC R9, c[0x0][0x634] ;  /* 0x00018d00ff097b82 */ /* 0x000e240000000800 */
[----:B0-----:R-:W-:-:S05]  /*0780*/  IADD3 R9, P0, R16, R9, RZ ;  /* 0x0000000910097210 */ /* 0x001fca0007f1e0ff */
[----:B------:R-:W-:-:S04]  /*0790*/  IMAD.X R11, RZ, RZ, R17, P0 ;  /* 0x000000ffff0b7224 */ /* 0x000fc800000e0611 */
[----:B------:R-:W-:-:S04]  /*07a0*/  IMAD.WIDE.U32 R4, R11, R12, RZ ;  /* 0x0000000c0b047225 */ /* 0x000fc800078e00ff */
[----:B------:R-:W-:-:S04]  /*07b0*/  IMAD.WIDE.U32 R6, P0, R9, R13, R4 ;  /* 0x0000000d09067225 */ /* 0x000fc80007800004 */
[----:B------:R-:W-:-:S04]  /*07c0*/  IMAD.WIDE.U32 R4, R9, R12, RZ ;  /* 0x0000000c09047225 */ /* 0x000fc800078e00ff */
[----:B------:R-:W-:Y:S01]  /*07d0*/  IMAD.X R9, RZ, RZ, RZ, P0 ;  /* 0x000000ffff097224 */ /* 0x000fe200000e06ff */
[----:B------:R-:W-:Y:S01]  /*07e0*/  IADD3 RZ, P0, R5, R6, RZ ;  /* 0x0000000605ff7210 */ /* 0x000fe20007f1e0ff */
[----:B------:R-:W-:-:S04]  /*07f0*/  IMAD.MOV.U32 R8, RZ, RZ, R7 ;  /* 0x000000ffff087224 */ /* 0x000fc800078e0007 */
[----:B------:R-:W-:-:S08]  /*0800*/  IMAD.WIDE.U32.X R4, R11, R13, R8, P0 ;  /* 0x0000000d0b047225 */ /* 0x000fd000000e0408 */
.L_x_5:
[-CC-:B------:R-:W-:Y:S01]  /*0810*/  SHF.R.U64 R24, R4, R10.reuse, R5.reuse ;  /* 0x0000000a04187219 */ /* 0x180fe20000001205 */
[----:B------:R-:W0:Y:S01]  /*0820*/  LDC R8, c[0x0][0x618] ;  /* 0x00018600ff087b82 */ /* 0x000e220000000800 */
[----:B------:R-:W-:Y:S01]  /*0830*/  SHF.R.U32.HI R4, RZ, R10, R5 ;  /* 0x0000000aff047219 */ /* 0x000fe20000011605 */
[----:B------:R-:W-:Y:S01]  /*0840*/  ULDC UR4, c[0x0][0x150] ;  /* 0x0000540000047ab9 */ /* 0x000fe20000000800 */
[----:B------:R-:W-:Y:S01]  /*0850*/  IADD3 R9, P0, RZ, -R24, RZ ;  /* 0x80000018ff097210 */ /* 0x000fe20007f1e0ff */
[----:B------:R-:W-:Y:S01]  /*0860*/  IMAD.MOV.U32 R5, RZ, RZ, R17 ;  /* 0x000000ffff057224 */ /* 0x000fe200078e0011 */
[----:B------:R-:W-:-:S03]  /*0870*/  I2FP.F32.U32 R3, R2 ;  /* 0x0000000200037245 */ /* 0x000fc60000201000 */
[----:B------:R-:W1:Y:S01]  /*0880*/  LDC.64 R18, c[0x0][0x640] ;  /* 0x00019000ff127b82 */ /* 0x000e620000000a00 */
[----:B------:R-:W-:Y:S02]  /*0890*/  IMAD.X R11, RZ, RZ, ~R4, P0 ;  /* 0x000000ffff0b7224 */ /* 0x000fe400000e0e04 */
[----:B------:R-:W-:Y:S01]  /*08a0*/  FMUL R3, R3, UR4 ;  /* 0x0000000403037c20 */ /* 0x000fe20008400000 */
[----:B------:R-:W-:Y:S01]  /*08b0*/  IMAD.MOV.U32 R4, RZ, RZ, R16 ;  /* 0x000000ffff047224 */ /* 0x000fe200078e0010 */
[----:B------:R-:W-:Y:S01]  /*08c0*/  ULDC UR4, c[0x0][0x154] ;  /* 0x0000550000047ab9 */ /* 0x000fe20000000800 */
[-C--:B------:R-:W-:Y:S02]  /*08d0*/  IMAD R6, R11, R14.reuse, RZ ;  /* 0x0000000e0b067224 */ /* 0x080fe400078e02ff */
[C---:B------:R-:W-:Y:S01]  /*08e0*/  IMAD.WIDE.U32 R4, R9.reuse, R14, R4 ;  /* 0x0000000e09047225 */ /* 0x040fe200078e0004 */
[----:B------:R-:W2:Y:S01]  /*08f0*/  LDC R10, c[0x0][0x608] ;  /* 0x00018200ff0a7b82 */ /* 0x000ea20000000800 */
[----:B------:R-:W3:Y:S02]  /*0900*/  F2I.U32.TRUNC.NTZ R3, R3 ;  /* 0x0000000300037305 */ /* 0x000ee4000020f000 */
[----:B------:R-:W-:-:S04]  /*0910*/  IMAD R9, R9, R15, R6 ;  /* 0x0000000f09097224 */ /* 0x000fc800078e0206 */
[----:B------:R-:W-:Y:S01]  /*0920*/  IMAD.IADD R5, R5, 0x1, R9 ;  /* 0x0000000105057824 */ /* 0x000fe200078e0209 */
[----:B------:R-:W4:Y:S01]  /*0930*/  LDC R7, c[0x0][0x144] ;  /* 0x00005100ff077b82 */ /* 0x000f220000000800 */
[----:B------:R-:W-:-:S03]  /*0940*/  IMAD.MOV.U32 R9, RZ, RZ, 0x1 ;  /* 0x00000001ff097424 */ /* 0x000fc600078e00ff */
[----:B0-----:R-:W-:Y:S02]  /*0950*/  SHF.R.U64 R12, R4, R8, R5 ;  /* 0x00000008040c7219 */ /* 0x001fe40000001205 */
[----:B------:R-:W-:Y:S02]  /*0960*/  I2FP.F32.U32 R4, R0 ;  /* 0x0000000000047245 */ /* 0x000fe40000201000 */
[----:B------:R-:W0:Y:S01]  /*0970*/  LDC R14, c[0x0][0x658] ;  /* 0x00019600ff0e7b82 */ /* 0x000e220000000800 */
[----:B-1----:R-:W-:Y:S01]  /*0980*/  ISETP.NE.U32.AND P0, PT, R18, RZ, PT ;  /* 0x000000ff1200720c */ /* 0x002fe20003f05070 */
[----:B---3--:R-:W-:Y:S02]  /*0990*/  IMAD.MOV R6, RZ, RZ, -R3 ;  /* 0x000000ffff067224 */ /* 0x008fe400078e0a03 */
[----:B------:R-:W-:Y:S01]  /*09a0*/  FMUL R4, R4, UR4 ;  /* 0x0000000404047c20 */ /* 0x000fe20008400000 */
[----:B------:R-:W-:Y:S01]  /*09b0*/  SHF.R.U32.HI R3, RZ, R8, R5 ;  /* 0x00000008ff037219 */ /* 0x000fe20000011605 */
[----:B------:R-:W-:Y:S01]  /*09c0*/  IMAD.MOV.U32 R5, RZ, RZ, -0x1 ;  /* 0xffffffffff057424 */ /* 0x000fe200078e00ff */
[----:B------:R-:W-:Y:S01]  /*09d0*/  ISETP.NE.AND.EX P0, PT, R19, RZ, PT, P0 ;  /* 0x000000ff1300720c */ /* 0x000fe20003f05300 */
[----:B------:R1:W3:Y:S01]  /*09e0*/  F2I.U32.TRUNC.NTZ R11, R4 ;  /* 0x00000004000b7305 */ /* 0x0002e2000020f000 */
[----:B------:R-:W1:Y:S01]  /*09f0*/  LDC R13, c[0x0][0x148] ;  /* 0x00005200ff0d7b82 */ /* 0x000e620000000800 */
[----:B--2---:R-:W-:-:S02]  /*0a00*/  SHF.R.U64 R23, R12, R10, R3 ;  /* 0x0000000a0c177219 */ /* 0x004fc40000001203 */
[----:B------:R-:W-:-:S05]  /*0a10*/  SHF.R.U32.HI R3, RZ, R10, R3 ;  /* 0x0000000aff037219 */ /* 0x000fca0000011603 */
[----:B------:R-:W2:Y:S01]  /*0a20*/  LDC R17, c[0x0][0x600] ;  /* 0x00018000ff117b82 */ /* 0x000ea20000000800 */
[----:B----4-:R-:W-:-:S07]  /*0a30*/  IMAD R8, R7, R6, R2 ;  /* 0x0000000607087224 */ /* 0x010fce00078e0202 */
[----:B------:R-:W4:Y:S01]  /*0a40*/  LDC R16, c[0x0][0x648] ;  /* 0x00019200ff107b82 */ /* 0x000f220000000800 */
[-C--:B0-----:R-:W-:Y:S02]  /*0a50*/  SHF.L.U32 R2, R5, R14.reuse, RZ ;  /* 0x0000000e05027219 */ /* 0x081fe400000006ff */
[--C-:B------:R-:W-:Y:S02]  /*0a60*/  SHF.R.U64 R22, R23, R14, R3.reuse ;  /* 0x0000000e17167219 */ /* 0x100fe40000001203 */
[----:B------:R-:W-:Y:S02]  /*0a70*/  LOP3.LUT R10, RZ, R2, RZ, 0x33, !PT ;  /* 0x00000002ff0a7212 */ /* 0x000fe400078e33ff */
[-C--:B------:R-:W-:Y:S01]  /*0a80*/  SHF.R.U32.HI R3, RZ, R14.reuse, R3 ;  /* 0x0000000eff037219 */ /* 0x080fe20000011603 */
[----:B------:R-:W0:Y:S01]  /*0a90*/  LDC R21, c[0x0][0x638] ;  /* 0x00018e00ff157b82 */ /* 0x000e220000000800 */
[----:B------:R-:W-:Y:S01]  /*0aa0*/  SHF.L.U32 R9, R9, R14, RZ ;  /* 0x0000000e09097219 */ /* 0x000fe200000006ff */
[----:B------:R-:W-:-:S06]  /*0ab0*/  IMAD.MOV.U32 R2, RZ, RZ, R22 ;  /* 0x000000ffff027224 */ /* 0x000fcc00078e0016 */
[----:B------:R-:W0:Y:S01]  /*0ac0*/  LDC R20, c[0x0][0x610] ;  /* 0x00018400ff147b82 */ /* 0x000e220000000800 */
[----:B-1-3--:R-:W-:Y:S05]  /*0ad0*/  @!P0 BRA `(.L_x_6) ;  /* 0x0000000000288947 */ /* 0x00afea0003800000 */
[----:B------:R-:W1:Y:S02]  /*0ae0*/  LDC R7, c[0x0][0x64c] ;  /* 0x00019300ff077b82 */ /* 0x000e640000000800 */
[----:B-1----:R-:W-:-:S05]  /*0af0*/  IADD3 R7, P0, R22, R7, RZ ;  /* 0x0000000716077210 */ /* 0x002fca0007f1e0ff */
        /* <DEDUP_REMOVED lines=8> */
.L_x_6:
[----:B----4-:R-:W-:Y:S01]  /*0b80*/  SHF.R.U64 R2, R2, R16, R3 ;  /* 0x0000001002027219 */ /* 0x010fe20000001203 */
[----:B--2---:R-:W-:Y:S01]  /*0b90*/  VIADD R3, R17, 0xffffffff ;  /* 0xffffffff11037836 */ /* 0x004fe20000000000 */
[----:B------:R-:W-:Y:S01]  /*0ba0*/  LOP3.LUT R10, R23, R10, RZ, 0xc0, !PT ;  /* 0x0000000a170a7212 */ /* 0x000fe200078ec0ff */
[----:B------:R-:W-:Y:S01]  /*0bb0*/  IMAD.MOV R11, RZ, RZ, -R11 ;  /* 0x000000ffff0b7224 */ /* 0x000fe200078e0a0b */
[----:B------:R-:W-:Y:S01]  /*0bc0*/  R2UR UR24, R24 ;  /* 0x00000000181872ca */ /* 0x000fe200000e0000 */
[----:B------:R-:W-:Y:S01]  /*0bd0*/  IMAD.MOV R4, RZ, RZ, -R2 ;  /* 0x000000ffff047224 */ /* 0x000fe200078e0a02 */
[----:B------:R-:W-:Y:S01]  /*0be0*/  LOP3.LUT R3, R12, R3, RZ, 0xc0, !PT ;  /* 0x000000030c037212 */ /* 0x000fe200078ec0ff */
[----:B------:R-:W-:Y:S02]  /*0bf0*/  @P3 IMAD R8, R13, R11, R0 ;  /* 0x0000000b0d083224 */ /* 0x000fe400078e0200 */
[----:B------:R-:W-:Y:S02]  /*0c00*/  IMAD R9, R9, R2, R10 ;  /* 0x0000000209097224 */ /* 0x000fe400078e020a */
[----:B0-----:R-:W-:-:S02]  /*0c10*/  IMAD R0, R4, R21, R22 ;  /* 0x0000001504007224 */ /* 0x001fc400078e0216 */
[----:B------:R-:W-:Y:S02]  /*0c20*/  IMAD R8, R9, R20, R8 ;  /* 0x0000001409087224 */ /* 0x000fe400078e0208 */
[----:B------:R-:W-:Y:S02]  /*0c30*/  IMAD R3, R0, R17, R3 ;  /* 0x0000001100037224 */ /* 0x000fe400078e0203 */
[----:B------:R-:W-:-:S03]  /*0c40*/  IMAD.MOV.U32 R4, RZ, RZ, 0x1 ;  /* 0x00000001ff047424 */ /* 0x000fc600078e00ff */
[----:B------:R-:W-:Y:S02]  /*0c50*/  SEL R2, R3, R8, !P3 ;  /* 0x0000000803027207 */ /* 0x000fe40005800000 */
[----:B------:R-:W-:-:S03]  /*0c60*/  SEL R0, R8, R3, !P3 ;  /* 0x0000000308007207 */ /* 0x000fc60005800000 */
[----:B------:R0:W-:Y:S04]  /*0c70*/  STL [R1+0x78], R2 ;  /* 0x0000780201007387 */ /* 0x0001e80000100800 */
[----:B------:R0:W-:Y:S02]  /*0c80*/  STL [R1+0x7c], R0 ;  /* 0x00007c0001007387 */ /* 0x0001e40000100800 */
.L_x_4:
[----:B------:R-:W-:-:S08]  /*0c90*/  NOP ;  /* 0x0000000000007918 */ /* 0x000fd00000000000 */
[----:B------:R-:W1:Y:S02]  /*0ca0*/  USETMAXREG.TRY_ALLOC.CTAPOOL UP0, 0xe8 ;  /* 0x000000e8000079c8 */ /* 0x000e640008000600 */
[----:B-1----:R-:W-:-:S13]  /*0cb0*/  PLOP3.LUT P0, PT, PT, PT, UP0, 0x80, 0x0 ;  /* 0x000000000000781c */ /* 0x002fda0003f0f008 */
[----:B------:R-:W-:Y:S05]  /*0cc0*/  @!P0 BRA `(.L_x_4) ;  /* 0xfffffffc00f08947 */ /* 0x000fea000383ffff */
[----:B------:R-:W-:Y:S01]  /*0cd0*/  ULDC.64 UR4, c[0x0][0x598] ;  /* 0x0001660000047ab9 */ /* 0x000fe20000000a00 */
[----:B------:R-:W-:Y:S01]  /*0ce0*/  ULDC.64 UR20, c[0x0][0x208] ;  /* 0x0000820000147ab9 */ /* 0x000fe20000000a00 */
[----:B------:R-:W-:-:S04]  /*0cf0*/  ISETP.NE.U32.AND P0, PT, RZ, UR4, PT ;  /* 0x00000004ff007c0c */ /* 0x000fc8000bf05070 */
[----:B------:R-:W-:-:S13]  /*0d00*/  ISETP.NE.AND.EX P0, PT, RZ, UR5, PT, P0 ;  /* 0x00000005ff007c0c */ /* 0x000fda000bf05300 */
[----:B------:R-:W-:Y:S05]  /*0d10*/  @!P0 BRA `(.L_x_7) ;  /* 0x0000000000208947 */ /* 0x000fea0003800000 */
[----:B0-----:R-:W0:Y:S02]  /*0d20*/  LDC.64 R2, c[0x0][0x598] ;  /* 0x00016600ff027b82 */ /* 0x001e240000000a00 */
[----:B0-----:R-:W2:Y:S02]  /*0d30*/  LDG.E.64 R2, desc[UR20][R2.64] ;  /* 0x0000001402027981 */ /* 0x001ea4000c1e1b00 */
[----:B--2---:R-:W-:-:S04]  /*0d40*/  ISETP.NE.U32.AND P0, PT, R2, RZ, PT ;  /* 0x000000ff0200720c */ /* 0x004fc80003f05070 */
[----:B------:R-:W-:-:S13]  /*0d50*/  ISETP.NE.AND.EX P0, PT, R3, RZ, PT, P0 ;  /* 0x000000ff0300720c */ /* 0x000fda0003f05300 */
[----:B------:R-:W-:Y:S05]  /*0d60*/  @!P0 BRA `(.L_x_7) ;  /* 0x00000000000c8947 */ /* 0x000fea0003800000 */
[----:B------:R-:W2:Y:S02]  /*0d70*/  LD.E R2, desc[UR20][R2.64] ;  /* 0x0000001402027980 */ /* 0x000ea4000c101900 */
[----:B--2---:R-:W-:Y:S01]  /*0d80*/  R2UR UR22, R2 ;  /* 0x00000000021672ca */ /* 0x004fe200000e0000 */
[----:B------:R-:W-:-:S14]  /*0d90*/  BRA `(.L_x_8) ;  /* 0x0000000000247947 */ /* 0x000fdc0003800000 */
.L_x_7:
[----:B------:R-:W-:Y:S02]  /*0da0*/  ULDC.64 UR4, c[0x0][0x588] ;  /* 0x0001620000047ab9 */ /* 0x000fe40000000a00 */
[----:B------:R-:W-:-:S04]  /*0db0*/  ISETP.NE.U32.AND P0, PT, RZ, UR4, PT ;  /* 0x00000004ff007c0c */ /* 0x000fc8000bf05070 */
[----:B------:R-:W-:-:S13]  /*0dc0*/  ISETP.NE.AND.EX P0, PT, RZ, UR5, PT, P0 ;  /* 0x00000005ff007c0c */ /* 0x000fda000bf05300 */
[----:B------:R-:W-:Y:S05]  /*0dd0*/  @!P0 BRA `(.L_x_9) ;  /* 0x0000000000108947 */ /* 0x000fea0003800000 */
[----:B0-----:R-:W0:Y:S02]  /*0de0*/  LDC.64 R2, c[0x0][0x588] ;  /* 0x00016200ff027b82 */ /* 0x001e240000000a00 */
[----:B0-----:R-:W2:Y:S02]  /*0df0*/  LDG.E R2, desc[UR20][R2.64] ;  /* 0x0000001402027981 */ /* 0x001ea4000c1e1900 */
[----:B--2---:R-:W-:Y:S01]  /*0e00*/  R2UR UR22, R2 ;  /* 0x00000000021672ca */ /* 0x004fe200000e0000 */
[----:B------:R-:W-:-:S14]  /*0e10*/  BRA `(.L_x_8) ;  /* 0x0000000000047947 */ /* 0x000fdc0003800000 */
.L_x_9:
[----:B------:R-:W-:-:S05]  /*0e20*/  ULDC UR22, c[0x0][0x580] ;  /* 0x0001600000167ab9 */ /* 0x000fca0000000800 */
.L_x_8:
[----:B------:R-:W-:Y:S02]  /*0e30*/  ULDC.64 UR4, c[0x0][0x5a0] ;  /* 0x0001680000047ab9 */ /* 0x000fe40000000a00 */
        /* <DEDUP_REMOVED lines=11> */
.L_x_10:
        /* <DEDUP_REMOVED lines=8> */
.L_x_12:
[----:B------:R-:W-:-:S05]  /*0f70*/  ULDC UR23, c[0x0][0x584] ;  /* 0x0001610000177ab9 */ /* 0x000fca0000000800 */
.L_x_11:
[----:B------:R-:W-:-:S13]  /*0f80*/  LOP3.LUT P0, RZ, R4, 0xff, RZ, 0xc0, !PT ;  /* 0x000000ff04ff7812 */ /* 0x000fda000780c0ff */
[----:B------:R-:W-:Y:S05]  /*0f90*/  @!P0 EXIT ;  /* 0x000000000000894d */ /* 0x000fea0003800000 */
[----:B------:R-:W-:Y:S01]  /*0fa0*/  ULDC UR4, c[0x0][0x28c] ;  /* 0x0000a30000047ab9 */ /* 0x000fe20000000800 */
[----:B------:R-:W-:Y:S02]  /*0fb0*/  ULOP3.LUT UR25, UR13, 0x1, URZ, 0xfc, !UPT ;  /* 0x000000010d197892 */ /* 0x000fe4000f8efc3f */
[----:B------:R-:W-:-:S04]  /*0fc0*/  UIADD3 UR4, UR4, 0x7f, URZ ;  /* 0x0000007f04047890 */ /* 0x000fc8000fffe03f */
[----:B------:R-:W-:-:S04]  /*0fd0*/  USHF.R.S32.HI UR5, URZ, 0x1f, UR4 ;  /* 0x0000001f3f057899 */ /* 0x000fc80008011404 */
[----:B------:R-:W-:-:S03]  /*0fe0*/  ULEA.HI UR5, UR5, UR4, URZ, 0x7 ;  /* 0x0000000405057291 */ /* 0x000fc6000f8f383f */
[----:B------:R-:W-:Y:S01]  /*0ff0*/  UMOV UR4, URZ ;  /* 0x0000003f00047c82 */ /* 0x000fe20008000000 */
[----:B------:R-:W-:-:S03]  /*1000*/  USHF.R.S32.HI UR12, URZ, 0x7, UR5 ;  /* 0x000000073f0c7899 */ /* 0x000fc60008011405 */
[----:B------:R-:W-:-:S09]  /*1010*/  UMOV UR5, URZ ;  /* 0x0000003f00057c82 */ /* 0x000fd20008000000 */
.L_x_293:
[----:B0-----:R-:W0:Y:S01]  /*1020*/  S2R R0, SR_TID.X ;  /* 0x0000000000007919 */ /* 0x001e220000002100 */
[----:B-1----:R-:W1:Y:S01]  /*1030*/  S2UR UR11, SR_CgaCtaId ;  /* 0x00000000000b79c3 */ /* 0x002e620000008800 */
[----:B------:R-:W-:Y:S01]  /*1040*/  UMOV UR14, 0x400 ;  /* 0x00000400000e7882 */ /* 0x000fe20000000000 */
[----:B------:R-:W-:Y:S01]  /*1050*/  UMOV UR6, URZ ;  /* 0x0000003f00067c82 */ /* 0x000fe20008000000 */
[----:B------:R-:W-:Y:S01]  /*1060*/  STL [R1+0x6c], RZ ;  /* 0x00006cff01007387 */ /* 0x000fe20000100800 */
[----:B------:R-:W-:Y:S01]  /*1070*/  UMOV UR7, URZ ;  /* 0x0000003f00077c82 */ /* 0x000fe20008000000 */
[----:B------:R-:W-:Y:S01]  /*1080*/  UMOV UR8, URZ ;  /* 0x0000003f00087c82 */ /* 0x000fe20008000000 */
[----:B------:R-:W-:Y:S01]  /*1090*/  UMOV UR16, UR5 ;  /* 0x0000000500107c82 */ /* 0x000fe20008000000 */
[----:B------:R-:W-:Y:S01]  /*10a0*/  STL [R1+0x68], RZ ;  /* 0x000068ff01007387 */ /* 0x000fe20000100800 */
[----:B--2---:R-:W2:Y:S01]  /*10b0*/  LDC R2, c[0x0][0x28c] ;  /* 0x0000a300ff027b82 */ /* 0x004ea20000000800 */
[----:B------:R-:W-:Y:S01]  /*10c0*/  UMOV UR17, UR4 ;  /* 0x0000000400117c82 */ /* 0x000fe20008000000 */
[----:B------:R-:W-:Y:S01]  /*10d0*/  CS2R R4, SRZ ;  /* 0x0000000000047805 */ /* 0x000fe2000001ff00 */
[----:B------:R-:W-:Y:S01]  /*10e0*/  STL [R1+0x64], RZ ;  /* 0x000064ff01007387 */ /* 0x000fe20000100800 */
[----:B------:R-:W-:-:S02]  /*10f0*/  CS2R R6, SRZ ;  /* 0x0000000000067805 */ /* 0x000fc4000001ff00 */
[----:B------:R-:W-:Y:S02]  /*1100*/  CS2R R8, SRZ ;  /* 0x0000000000087805 */ /* 0x000fe4000001ff00 */
[----:B------:R-:W-:Y:S01]  /*1110*/  CS2R R10, SRZ ;  /* 0x00000000000a7805 */ /* 0x000fe2000001ff00 */
[----:B------:R-:W-:Y:S01]  /*1120*/  STL [R1+0x60], RZ ;  /* 0x000060ff01007387 */ /* 0x000fe20000100800 */
[----:B------:R-:W-:Y:S02]  /*1130*/  CS2R R12, SRZ ;  /* 0x00000000000c7805 */ /* 0x000fe4000001ff00 */
[----:B------:R-:W-:Y:S02]  /*1140*/  CS2R R14, SRZ ;  /* 0x00000000000e7805 */ /* 0x000fe4000001ff00 */
[----:B------:R-:W-:Y:S01]  /*1150*/  CS2R R16, SRZ ;  /* 0x0000000000107805 */ /* 0x000fe2000001ff00 */
[----:B------:R-:W-:Y:S01]  /*1160*/  STL [R1+0x5c], RZ ;  /* 0x00005cff01007387 */ /* 0x000fe20000100800 */
[----:B------:R-:W-:-:S02]  /*1170*/  CS2R R18, SRZ ;  /* 0x0000000000127805 */ /* 0x000fc4000001ff00 */
[----:B------:R-:W-:Y:S02]  /*1180*/  CS2R R20, SRZ ;  /* 0x0000000000147805 */ /* 0x000fe4000001ff00 */
[----:B------:R-:W-:Y:S01]  /*1190*/  CS2R R22, SRZ ;  /* 0x0000000000167805 */ /* 0x000fe2000001ff00 */
[----:B------:R-:W-:Y:S01]  /*11a0*/  STL [R1+0x58], RZ ;  /* 0x000058ff01007387 */ /* 0x000fe20000100800 */
[----:B-1----:R-:W-:Y:S01]  /*11b0*/  ULEA UR14, UR11, UR14, 0x18 ;  /* 0x0000000e0b0e7291 */ /* 0x002fe2000f8ec03f */
[----:B------:R-:W-:Y:S02]  /*11c0*/  CS2R R152, SRZ ;  /* 0x0000000000987805 */ /* 0x000fe4000001ff00 */
[----:B------:R-:W-:Y:S01]  /*11d0*/  CS2R R154, SRZ ;  /* 0x00000000009a7805 */ /* 0x000fe2000001ff00 */
[----:B------:R-:W-:Y:S01]  /*11e0*/  STL [R1+0x54], RZ ;  /* 0x000054ff01007387 */ /* 0x000fe20000100800 */
[----:B------:R-:W-:Y:S02]  /*11f0*/  CS2R R156, SRZ ;  /* 0x00000000009c7805 */ /* 0x000fe4000001ff00 */
[----:B------:R-:W-:-:S02]  /*1200*/  CS2R R158, SRZ ;  /* 0x00000000009e7805 */ /* 0x000fc4000001ff00 */
[----:B------:R-:W-:Y:S02]  /*1210*/  CS2R R160, SRZ ;  /* 0x0000000000a07805 */ /* 0x000fe4000001ff00 */
[----:B0-----:R-:W-:Y:S01]  /*1220*/  LOP3.LUT R0, R0, 0x80, RZ, 0xc0, !PT ;  /* 0x0000008000007812 */ /* 0x001fe200078ec0ff */
[----:B------:R-:W-:Y:S01]  /*1230*/  STL [R1+0x50], RZ ;  /* 0x000050ff01007387 */ /* 0x000fe20000100800 */
[----:B--2---:R-:W-:Y:S02]  /*1240*/  ISETP.GE.AND P0, PT, R2, 0x1, PT ;  /* 0x000000010200780c */ /* 0x004fe40003f06270 */
[----:B------:R-:W-:Y:S02]  /*1250*/  CS2R R2, SRZ ;  /* 0x0000000000027805 */ /* 0x000fe4000001ff00 */
[----:B------:R-:W-:Y:S01]  /*1260*/  SHF.R.U32.HI R0, RZ, 0x7, R0 ;  /* 0x00000007ff007819 */ /* 0x000fe20000011600 */
        /* <DEDUP_REMOVED lines=8> */
[----:B------:R-:W0:Y:S01]  /*12f0*/  SHFL.IDX PT, R0, R0, RZ, 0x1f ;  /* 0x00001fff00007589 */ /* 0x000e2200000e0000 */
[----:B------:R-:W-:-:S02]  /*1300*/  CS2R R174, SRZ ;  /* 0x0000000000ae7805 */ /* 0x000fc4000001ff00 */
[----:B------:R-:W-:Y:S02]  /*1310*/  CS2R R176, SRZ ;  /* 0x0000000000b07805 */ /* 0x000fe4000001ff00 */
[----:B------:R-:W-:Y:S01]  /*1320*/  CS2R R178, SRZ ;  /* 0x0000000000b27805 */ /* 0x000fe2000001ff00 */
[----:B------:R1:W-:Y:S01]  /*1330*/  STL [R1+0x44], RZ ;  /* 0x000044ff01007387 */ /* 0x0003e20000100800 */
[----:B------:R-:W-:Y:S02]  /*1340*/  CS2R R180, SRZ ;  /* 0x0000000000b47805 */ /* 0x000fe4000001ff00 */
[----:B------:R-:W-:Y:S02]  /*1350*/  CS2R R182, SRZ ;  /* 0x0000000000b67805 */ /* 0x000fe4000001ff00 */
[----:B------:R-:W-:Y:S01]  /*1360*/  CS2R R184, SRZ ;  /* 0x0000000000b87805 */ /* 0x000fe2000001ff00 */
[----:B------:R1:W-:Y:S01]  /*1370*/  STL [R1+0x40], RZ ;  /* 0x000040ff01007387 */ /* 0x0003e20000100800 */
        /* <DEDUP_REMOVED lines=14> */
[----:B------:R-:W-:Y:S02]  /*1460*/  CS2R R208, SRZ ;  /* 0x0000000000d07805 */ /* 0x000fe4000001ff00 */
[----:B0-----:R-:W-:Y:S01]  /*1470*/  R2UR UR9, R0 ;  /* 0x00000000000972ca */ /* 0x001fe200000e0000 */
[----:B------:R1:W-:Y:S01]  /*1480*/  STL [R1+0x30], RZ ;  /* 0x000030ff01007387 */ /* 0x0003e20000100800 */
[----:B------:R-:W-:Y:S01]  /*1490*/  IMAD.MOV.U32 R0, RZ, RZ, RZ ;  /* 0x000000ffff007224 */ /* 0x000fe200078e00ff */
[----:B------:R-:W-:-:S02]  /*14a0*/  CS2R R210, SRZ ;  /* 0x0000000000d27805 */ /* 0x000fc4000001ff00 */
[----:B------:R-:W-:Y:S01]  /*14b0*/  CS2R R212, SRZ ;  /* 0x0000000000d47805 */ /* 0x000fe2000001ff00 */
[----:B------:R1:W-:Y:S01]  /*14c0*/  STL [R1+0x2c], RZ ;  /* 0x00002cff01007387 */ /* 0x0003e20000100800 */
[----:B------:R-:W-:Y:S02]  /*14d0*/  CS2R R214, SRZ ;  /* 0x0000000000d67805 */ /* 0x000fe4000001ff00 */
[----:B------:R-:W-:Y:S02]  /*14e0*/  CS2R R216, SRZ ;  /* 0x0000000000d87805 */ /* 0x000fe4000001ff00 */
[----:B------:R-:W-:Y:S01]  /*14f0*/  CS2R R218, SRZ ;  /* 0x0000000000da7805 */ /* 0x000fe2000001ff00 */
[----:B------:R1:W-:Y:S01]  /*1500*/  STL [R1+0x28], RZ ;  /* 0x000028ff01007387 */ /* 0x0003e20000100800 */
[----:B------:R-:W-:Y:S02]  /*1510*/  CS2R R220, SRZ ;  /* 0x0000000000dc7805 */ /* 0x000fe4000001ff00 */
[----:B------:R-:W-:-:S02]  /*1520*/  CS2R R222, SRZ ;  /* 0x0000000000de7805 */ /* 0x000fc4000001ff00 */
[----:B------:R-:W-:Y:S01]  /*1530*/  CS2R R224, SRZ ;  /* 0x0000000000e07805 */ /* 0x000fe2000001ff00 */
[----:B------:R1:W-:Y:S01]  /*1540*/  STL [R1+0x24], RZ ;  /* 0x000024ff01007387 */ /* 0x0003e20000100800 */
[----:B------:R-:W-:Y:S01]  /*1550*/  ULEA.HI UR10, UR9, UR9, URZ, 0x1 ;  /* 0x00000009090a7291 */ /* 0x000fe2000f8f083f */
[----:B------:R-:W-:Y:S01]  /*1560*/  CS2R R226, SRZ ;  /* 0x0000000000e27805 */ /* 0x000fe2000001ff00 */
[----:B------:R-:W-:Y:S01]  /*1570*/  IMAD.MOV.U32 R228, RZ, RZ, RZ ;  /* 0x000000ffffe47224 */ /* 0x000fe200078e00ff */
[----:B------:R1:W-:Y:S01]  /*1580*/  STL [R1+0x20], RZ ;  /* 0x000020ff01007387 */ /* 0x0003e20000100800 */
[----:B------:R-:W-:Y:S01]  /*1590*/  ULOP3.LUT UR10, UR10, 0x7fffe, URZ, 0xc0, !UPT ;  /* 0x0007fffe0a0a7892 */ /* 0x000fe2000f8ec03f */
[----:B------:R-:W-:Y:S02]  /*15a0*/  CS2R R24, SRZ ;  /* 0x0000000000187805 */ /* 0x000fe4000001ff00 */
[----:B------:R-:W-:Y:S01]  /*15b0*/  CS2R R26, SRZ ;  /* 0x00000000001a7805 */ /* 0x000fe2000001ff00 */
[----:B------:R1:W-:Y:S01]  /*15c0*/  STL [R1+0x1c], RZ ;  /* 0x00001cff01007387 */ /* 0x0003e20000100800 */
[----:B------:R-:W-:Y:S01]  /*15d0*/  UIADD3 UR10, UR9, -UR10, URZ ;  /* 0x8000000a090a7290 */ /* 0x000fe2000fffe03f */
[----:B------:R-:W-:-:S02]  /*15e0*/  CS2R R28, SRZ ;  /* 0x00000000001c7805 */ /* 0x000fc4000001ff00 */
[----:B---34-:R-:W-:Y:S01]  /*15f0*/  CS2R R30, SRZ ;  /* 0x00000000001e7805 */ /* 0x018fe2000001ff00 */
[----:B------:R1:W-:Y:S01]  /*1600*/  STL [R1+0x18], RZ ;  /* 0x000018ff01007387 */ /* 0x0003e20000100800 */
[----:B------:R-:W-:Y:S01]  /*1610*/  ULEA UR10, UR10, UR14, 0xd ;  /* 0x0000000e0a0a7291 */ /* 0x000fe2000f8e683f */
[----:B------:R-:W-:Y:S02]  /*1620*/  CS2R R32, SRZ ;  /* 0x0000000000207805 */ /* 0x000fe4000001ff00 */
[----:B------:R-:W-:Y:S01]  /*1630*/  CS2R R34, SRZ ;  /* 0x0000000000227805 */ /* 0x000fe2000001ff00 */
[----:B------:R1:W-:Y:S01]  /*1640*/  STL [R1+0x14], RZ ;  /* 0x000014ff01007387 */ /* 0x0003e20000100800 */
[----:B------:R-:W-:Y:S01]  /*1650*/  UIADD3 UR10, UR10, 0x100, URZ ;  /* 0x000001000a0a7890 */ /* 0x000fe2000fffe03f */
[----:B------:R-:W-:Y:S02]  /*1660*/  CS2R R36, SRZ ;  /* 0x0000000000247805 */ /* 0x000fe4000001ff00 */
[----:B------:R-:W-:Y:S01]  /*1670*/  CS2R R38, SRZ ;  /* 0x0000000000267805 */ /* 0x000fe2000001ff00 */
[----:B------:R1:W-:Y:S01]  /*1680*/  STL [R1+0x10], RZ ;  /* 0x000010ff01007387 */ /* 0x0003e20000100800 */
[----:B------:R-:W-:Y:S01]  /*1690*/  USHF.R.U32.HI UR10, URZ, 0x4, UR10 ;  /* 0x000000043f0a7899 */ /* 0x000fe2000801160a */
[----:B------:R-:W-:-:S02]  /*16a0*/  CS2R R40, SRZ ;  /* 0x0000000000287805 */ /* 0x000fc4000001ff00 */
[----:B------:R-:W-:Y:S01]  /*16b0*/  CS2R R42, SRZ ;  /* 0x00000000002a7805 */ /* 0x000fe2000001ff00 */
[----:B------:R1:W-:Y:S01]  /*16c0*/  STL [R1+0xc], RZ ;  /* 0x00000cff01007387 */ /* 0x0003e20000100800 */
[----:B------:R-:W-:Y:S01]  /*16d0*/  ULOP3.LUT UR15, UR10, 0x3fff, URZ, 0xc0, !UPT ;  /* 0x00003fff0a0f7892 */ /* 0x000fe2000f8ec03f */
        /* <DEDUP_REMOVED lines=10> */
[----:B------:R1:W-:Y:S01]  /*1780*/  STL [R1], RZ ;  /* 0x000000ff01007387 */ /* 0x0003e20000100800 */
[----:B------:R-:W-:Y:S02]  /*1790*/  CS2R R60, SRZ ;  /* 0x00000000003c7805 */ /* 0x000fe4000001ff00 */
[----:B------:R-:W-:Y:S02]  /*17a0*/  CS2R R62, SRZ ;  /* 0x00000000003e7805 */ /* 0x000fe4000001ff00 */
[----:B------:R-:W-:Y:S02]  /*17b0*/  CS2R R64, SRZ ;  /* 0x0000000000407805 */ /* 0x000fe4000001ff00 */
[----:B------:R-:W-:-:S02]  /*17c0*/  CS2R R66, SRZ ;  /* 0x0000000000427805 */ /* 0x000fc4000001ff00 */
[----:B------:R-:W-:Y:S02]  /*17d0*/  CS2R R68, SRZ ;  /* 0x0000000000447805 */ /* 0x000fe4000001ff00 */
[----:B------:R-:W-:Y:S02]  /*17e0*/  CS2R R70, SRZ ;  /* 0x0000000000467805 */ /* 0x000fe4000001ff00 */
        /* <DEDUP_REMOVED lines=39> */
[----:B------:R-:W-:Y:S01]  /*1a60*/  CS2R R150, SRZ ;  /* 0x0000000000967805 */ /* 0x000fe2000001ff00 */
[----:B-1----:R-:W-:Y:S06]  /*1a70*/  @!P0 BRA `(.L_x_13) ;  /* 0x0000001000948947 */ /* 0x002fec0003800000 */
[----:B------:R-:W-:-:S06]  /*1a80*/  UISETP.NE.AND UP0, UPT, UR25, 0x3, UPT ;  /* 0x000000031900788c */ /* 0x000fcc000bf05270 */
[----:B------:R-:W-:-:S13]  /*1a90*/  PLOP3.LUT P1, PT, PT, PT, UP0, 0x80, 0x0 ;  /* 0x000000000000781c */ /* 0x000fda0003f2f008 */
[----:B------:R-:W-:Y:S05]  /*1aa0*/  @!P1 BRA `(.L_x_14) ;  /* 0x0000000000049947 */ /* 0x000fea0003800000 */
[----:B------:R-:W-:Y:S01]  /*1ab0*/  BPT.TRAP 0x1 ;  /* 0x000000040000795c */ /* 0x000fe20000300000 */
.L_x_14:
[----:B------:R-:W-:Y:S01]  /*1ac0*/  ULEA UR6, UR5, UR14, 0x3 ;  /* 0x0000000e05067291 */ /* 0x000fe2000f8e183f */
[----:B------:R-:W-:-:S05]  /*1ad0*/  IMAD.U32 R0, RZ, RZ, UR4 ;  /* 0x00000004ff007e24 */ /* 0x000fca000f8e00ff */
[----:B------:R-:W-:-:S04]  /*1ae0*/  SHF.L.U32 R0, R0, 0x1f, RZ ;  /* 0x0000001f00007819 */ /* 0x000fc800000006ff */
[----:B------:R0:W1:Y:S01]  /*1af0*/  SYNCS.PHASECHK.TRANS64.TRYWAIT P0, [UR6], R0 ;  /* 0x00000000ff0075a7 */ /* 0x0000620008000146 */
[----:B------:R-:W-:Y:S05]  /*1b00*/  @!P1 BRA `(.L_x_15) ;  /* 0x0000000000049947 */ /* 0x000fea0003800000 */
[----:B------:R-:W-:Y:S01]  /*1b10*/  BPT.TRAP 0x1 ;  /* 0x000000040000795c */ /* 0x000fe20000300000 */
.L_x_15:
[----:B-1----:R-:W-:Y:S05]  /*1b20*/  @P0 BRA `(.L_x_16) ;  /* 0x0000000000080947 */ /* 0x002fea0003800000 */
[----:B------:R-:W1:Y:S02]  /*1b30*/  SYNCS.PHASECHK.TRANS64.TRYWAIT P0, [UR6], R0 ;  /* 0x00000000ff0075a7 */ /* 0x000e640008000146 */
[----:B-1----:R-:W-:Y:S05]  /*1b40*/  @!P0 BRA `(.L_x_17) ;  /* 0x000000e400448947 */ /* 0x002fea0003800000 */
.L_x_16:
[----:B------:R-:W-:Y:S01]  /*1b50*/  UIADD3 UR6, UR14, 0x10100, URZ ;  /* 0x000101000e067890 */ /* 0x000fe2000fffe03f */
[----:B------:R-:W-:Y:S01]  /*1b60*/  WARPGROUP.ARRIVE ;  /* 0x00000000000079c5 */ /* 0x000fe20000000000 */
[----:B------:R-:W-:Y:S01]  /*1b70*/  ULOP3.LUT UR8, UR15, 0x10000, URZ, 0xfc, !UPT ;  /* 0x000100000f087892 */ /* 0x000fe2000f8efc3f */
[----:B------:R2:W-:Y:S01]  /*1b80*/  STL [R1+0x6c], RZ ;  /* 0x00006cff01007387 */ /* 0x0005e20000100800 */
[----:B------:R-:W-:Y:S01]  /*1b90*/  USHF.R.U32.HI UR6, URZ, 0x4, UR6 ;  /* 0x000000043f067899 */ /* 0x000fe20008011606 */
[----:B01----:R-:W-:Y:S01]  /*1ba0*/  IMAD.MOV.U32 R0, RZ, RZ, RZ ;  /* 0x000000ffff007224 */ /* 0x003fe200078e00ff */
[----:B------:R-:W-:Y:S01]  /*1bb0*/  UMOV UR9, 0x40000040 ;  /* 0x4000004000097882 */ /* 0x000fe20000000000 */
[----:B------:R-:W-:Y:S01]  /*1bc0*/  UMOV UR11, 0x40000040 ;  /* 0x40000040000b7882 */ /* 0x000fe20000000000 */
[----:B------:R-:W-:Y:S01]  /*1bd0*/  ULOP3.LUT UR6, UR6, 0x3fff, URZ, 0xc0, !UPT ;  /* 0x00003fff06067892 */ /* 0x000fe2000f8ec03f */
[----:B------:R2:W-:Y:S01]  /*1be0*/  STL [R1+0x68], RZ ;  /* 0x000068ff01007387 */ /* 0x0005e20000100800 */
[----:B------:R-:W-:-:S02]  /*1bf0*/  CS2R R2, SRZ ;  /* 0x0000000000027805 */ /* 0x000fc4000001ff00 */
[----:B------:R-:W-:Y:S01]  /*1c00*/  CS2R R4, SRZ ;  /* 0x0000000000047805 */ /* 0x000fe2000001ff00 */
[----:B------:R-:W-:Y:S01]  /*1c10*/  ULOP3.LUT UR7, UR6, 0x10000, URZ, 0xfc, !UPT ;  /* 0x0001000006077892 */ /* 0x000fe2000f8efc3f */
[----:B------:R2:W-:Y:S01]  /*1c20*/  STL [R1+0x64], RZ ;  /* 0x000064ff01007387 */ /* 0x0005e20000100800 */
[----:B------:R-:W-:Y:S01]  /*1c30*/  ULEA UR6, UR5, UR8, 0xa ;  /* 0x0000000805067291 */ /* 0x000fe2000f8e503f */
[----:B------:R-:W-:Y:S01]  /*1c40*/  CS2R R6, SRZ ;  /* 0x0000000000067805 */ /* 0x000fe2000001ff00 */
[----:B------:R-:W-:Y:S01]  /*1c50*/  ULEA UR7, UR5, UR7, 0xb ;  /* 0x0000000705077291 */ /* 0x000fe2000f8e583f */
[----:B------:R2:W-:Y:S01]  /*1c60*/  STL [R1+0x60], RZ ;  /* 0x000060ff01007387 */ /* 0x0005e20000100800 */
[----:B------:R-:W-:Y:S02]  /*1c70*/  CS2R R8, SRZ ;  /* 0x0000000000087805 */ /* 0x000fe4000001ff00 */
[----:B------:R-:W-:Y:S02]  /*1c80*/  CS2R R10, SRZ ;  /* 0x00000000000a7805 */ /* 0x000fe4000001ff00 */
[----:B------:R-:W-:Y:S01]  /*1c90*/  CS2R R12, SRZ ;  /* 0x00000000000c7805 */ /* 0x000fe2000001ff00 */
[----:B------:R-:W-:Y:S01]  /*1ca0*/  UMOV UR8, UR6 ;  /* 0x0000000600087c82 */ /* 0x000fe20008000000 */
[----:B------:R2:W-:Y:S01]  /*1cb0*/  STL [R1+0x5c], RZ ;  /* 0x00005cff01007387 */ /* 0x0005e20000100800 */
[----:B------:R-:W-:Y:S01]  /*1cc0*/  UMOV UR10, UR7 ;  /* 0x00000007000a7c82 */ /* 0x000fe20008000000 */
[----:B------:R-:W-:Y:S01]  /*1cd0*/  CS2R R14, SRZ ;  /* 0x00000000000e7805 */ /* 0x000fe2000001ff00 */
[----:B------:R-:W-:Y:S01]  /*1ce0*/  QGMMA.64x256x32.F32.E4M3.E4M3 R24, gdesc[UR8], RZ, !UPT ;  /* 0x03e00000081879f3 */ /* 0x000fe2000c7008ff */
[----:B------:R-:W-:Y:S01]  /*1cf0*/  UIADD3 UR8, UR6, 0x2, URZ ;  /* 0x0000000206087890 */ /* 0x000fe2000fffe03f */
[----:B------:R2:W-:Y:S01]  /*1d00*/  STL [R1+0x58], RZ ;  /* 0x000058ff01007387 */ /* 0x0005e20000100800 */
[----:B------:R-:W-:Y:S01]  /*1d10*/  UIADD3 UR10, UR7, 0x2, URZ ;  /* 0x00000002070a7890 */ /* 0x000fe2000fffe03f */
[----:B------:R-:W-:Y:S01]  /*1d20*/  CS2R R16, SRZ ;  /* 0x0000000000107805 */ /* 0x000fe2000001ff00 */
[----:B------:R-:W-:Y:S01]  /*1d30*/  UMOV UR9, 0x40000040 ;  /* 0x4000004000097882 */ /* 0x000fe20000000000 */
[----:B------:R-:W-:Y:S01]  /*1d40*/  UMOV UR11, 0x40000040 ;  /* 0x40000040000b7882 */ /* 0x000fe20000000000 */
        /* <DEDUP_REMOVED lines=54> */
[----:B------:R-:W-:Y:S01]  /*20b0*/  CS2R R226, SRZ ;  /* 0x0000000000e27805 */ /* 0x000fe2000001ff00 */
[----:B------:R-:W-:Y:S01]  /*20c0*/  IMAD.MOV.U32 R228, RZ, RZ, RZ ;  /* 0x000000ffffe47224 */ /* 0x000fe200078e00ff */
[----:B------:R2:W-:Y:S04]  /*20d0*/  STL [R1+0x1c], RZ ;  /* 0x00001cff01007387 */ /* 0x0005e80000100800 */
[----:B------:R2:W-:Y:S04]  /*20e0*/  STL [R1+0x18], RZ ;  /* 0x000018ff01007387 */ /* 0x0005e80000100800 */
[----:B------:R2:W-:Y:S04]  /*20f0*/  STL [R1+0x14], RZ ;  /* 0x000014ff01007387 */ /* 0x0005e80000100800 */
[----:B------:R2:W-:Y:S04]  /*2100*/  STL [R1+0x10], RZ ;  /* 0x000010ff01007387 */ /* 0x0005e80000100800 */
[----:B------:R2:W-:Y:S04]  /*2110*/  STL [R1+0xc], RZ ;  /* 0x00000cff01007387 */ /* 0x0005e80000100800 */
[----:B------:R2:W-:Y:S04]  /*2120*/  STL [R1+0x8], RZ ;  /* 0x000008ff01007387 */ /* 0x0005e80000100800 */
[----:B------:R2:W-:Y:S04]  /*2130*/  STL [R1+0x4], RZ ;  /* 0x000004ff01007387 */ /* 0x0005e80000100800 */
[----:B------:R2:W-:Y:S01]  /*2140*/  STL [R1], RZ ;  /* 0x000000ff01007387 */ /* 0x0005e20000100800 */
[----:B------:R-:W-:Y:S01]  /*2150*/  QGMMA.64x256x32.F32.E4M3.E4M3 R24, gdesc[UR8], R24 ;  /* 0x03e00000081879f3 */ /* 0x000fe20008700818 */
[----:B------:R-:W-:-:S02]  /*2160*/  UIADD3 UR8, UR6, 0x4, URZ ;  /* 0x0000000406087890 */ /* 0x000fc4000fffe03f */
[----:B------:R-:W-:Y:S01]  /*2170*/  UIADD3 UR10, UR7, 0x4, URZ ;  /* 0x00000004070a7890 */ /* 0x000fe2000fffe03f */
[----:B------:R-:W-:Y:S01]  /*2180*/  UMOV UR9, 0x40000040 ;  /* 0x4000004000097882 */ /* 0x000fe20000000000 */
[----:B------:R-:W-:-:S15]  /*2190*/  UMOV UR11, 0x40000040 ;  /* 0x40000040000b7882 */ /* 0x000fde0000000000 */
[----:B------:R-:W-:-:S08]  /*21a0*/  NOP ;  /* 0x0000000000007918 */ /* 0x000fd00000000000 */
[----:B------:R-:W-:Y:S01]  /*21b0*/  QGMMA.64x256x32.F32.E4M3.E4M3 R24, gdesc[UR8], R24 ;  /* 0x03e00000081879f3 */ /* 0x000fe20008700818 */
[----:B------:R-:W-:Y:S02]  /*21c0*/  UIADD3 UR10, UR7, 0x6, URZ ;  /* 0x00000006070a7890 */ /* 0x000fe4000fffe03f */
[----:B------:R-:W-:Y:S01]  /*21d0*/  UIADD3 UR8, UR6, 0x6, URZ ;  /* 0x0000000606087890 */ /* 0x000fe2000fffe03f */
[----:B------:R-:W-:Y:S01]  /*21e0*/  ULDC UR7, c[0x0][0x50c] ;  /* 0x0001430000077ab9 */ /* 0x000fe20000000800 */
[----:B------:R-:W-:Y:S01]  /*21f0*/  UMOV UR9, 0x40000040 ;  /* 0x4000004000097882 */ /* 0x000fe20000000000 */
[----:B------:R-:W-:Y:S01]  /*2200*/  UISETP.NE.AND UP0, UPT, UR7, 0x4, UPT ;  /* 0x000000040700788c */ /* 0x000fe2000bf05270 */
[----:B------:R-:W-:Y:S01]  /*2210*/  UMOV UR11, 0x40000040 ;  /* 0x40000040000b7882 */ /* 0x000fe20000000000 */
[----:B------:R-:W-:Y:S02]  /*2220*/  UMOV UR6, 0x4 ;  /* 0x0000000400067882 */ /* 0x000fe40000000000 */
[----:B------:R-:W-:-:S06]  /*2230*/  USEL UR7, URZ, 0x1, UP0 ;  /* 0x000000013f077887 */ /* 0x000fcc0008000000 */
[----:B------:R-:W-:-:S12]  /*2240*/  ISETP.NE.AND P0, PT, RZ, UR7, PT ;  /* 0x00000007ff007c0c */ /* 0x000fd8000bf05270 */
[----:B------:R-:W-:Y:S01]  /*2250*/  QGMMA.64x256x32.F32.E4M3.E4M3 R24, gdesc[UR8], R24, gsb0 ;  /* 0x03e00000081879f3 */ /* 0x000fe20008000818 */
[----:B--2---:R-:W-:Y:S05]  /*2260*/  @!P0 BRA `(.L_x_18) ;  /* 0x0000000800808947 */ /* 0x004fea0003800000 */
[----:B------:R-:W-:Y:S02]  /*2270*/  WARPGROUP.DEPBAR.LE gsb0, 0x0 ;  /* 0x00008000000079c5 */ /* 0x000fe40000010000 */
[----:B------:R-:W-:-:S01]  /*2280*/  FADD R227, RZ, R25 ;  /* 0x00000019ffe37221 */ /* 0x000fc20000000000 */
[----:B------:R-:W-:Y:S01]  /*2290*/  FADD R228, RZ, R24 ;  /* 0x00000018ffe47221 */ /* 0x000fe20000000000 */
[----:B------:R-:W-:-:S01]  /*22a0*/  FADD R226, RZ, R26 ;  /* 0x0000001affe27221 */ /* 0x000fc20000000000 */
[----:B------:R-:W-:Y:S01]  /*22b0*/  FADD R225, RZ, R27 ;  /* 0x0000001bffe17221 */ /* 0x000fe20000000000 */
[----:B------:R-:W-:-:S01]  /*22c0*/  FADD R224, RZ, R28 ;  /* 0x0000001cffe07221 */ /* 0x000fc20000000000 */
[----:B------:R0:W-:Y:S01]  /*22d0*/  STL [R1+0x80], R227 ;  /* 0x000080e301007387 */ /* 0x0001e20000100800 */
[----:B------:R-:W-:-:S01]  /*22e0*/  FADD R223, RZ, R29 ;  /* 0x0000001dffdf7221 */ /* 0x000fc20000000000 */
[----:B------:R-:W-:Y:S01]  /*22f0*/  FADD R222, RZ, R30 ;  /* 0x0000001effde7221 */ /* 0x000fe20000000000 */
[----:B------:R-:W-:-:S01]  /*2300*/  FADD R221, RZ, R31 ;  /* 0x0000001fffdd7221 */ /* 0x000fc20000000000 */
[----:B------:R-:W-:Y:S01]  /*2310*/  FADD R220, RZ, R32 ;  /* 0x00000020ffdc7221 */ /* 0x000fe20000000000 */
[----:B------:R-:W-:-:S01]  /*2320*/  FADD R219, RZ, R33 ;  /* 0x00000021ffdb7221 */ /* 0x000fc20000000000 */
[----:B------:R-:W-:Y:S01]  /*2330*/  FADD R218, RZ, R34 ;  /* 0x00000022ffda7221 */ /* 0x000fe20000000000 */
[----:B------:R-:W-:-:S01]  /*2340*/  FADD R217, RZ, R35 ;  /* 0x00000023ffd97221 */ /* 0x000fc20000000000 */
[----:B------:R-:W-:Y:S01]  /*2350*/  FADD R216, RZ, R36 ;  /* 0x00000024ffd87221 */ /* 0x000fe20000000000 */
[----:B------:R-:W-:-:S01]  /*2360*/  FADD R215, RZ, R37 ;  /* 0x00000025ffd77221 */ /* 0x000fc20000000000 */
[----:B0-----:R-:W-:Y:S01]  /*2370*/  FADD R227, RZ, R124 ;  /* 0x0000007cffe37221 */ /* 0x001fe20000000000 */
[----:B------:R-:W-:-:S01]  /*2380*/  FADD R214, RZ, R38 ;  /* 0x00000026ffd67221 */ /* 0x000fc20000000000 */
[----:B------:R-:W-:Y:S01]  /*2390*/  FADD R213, RZ, R39 ;  /* 0x00000027ffd57221 */ /* 0x000fe20000000000 */
[----:B------:R-:W-:-:S01]  /*23a0*/  FADD R212, RZ, R40 ;  /* 0x00000028ffd47221 */ /* 0x000fc20000000000 */
[----:B------:R-:W-:Y:S01]  /*23b0*/  FADD R211, RZ, R41 ;  /* 0x00000029ffd37221 */ /* 0x000fe20000000000 */
[----:B------:R0:W-:Y:S01]  /*23c0*/  STL [R1], R227 ;  /* 0x000000e301007387 */ /* 0x0001e20000100800 */
        /* <DEDUP_REMOVED lines=94> */
[----:B0-----:R-:W-:-:S05]  /*29b0*/  FADD R227, RZ, R131 ;  /* 0x00000083ffe37221 */ /* 0x001fca0000000000 */
[----:B------:R0:W-:Y:S02]  /*29c0*/  STL [R1+0x1c], R227 ;  /* 0x00001ce301007387 */ /* 0x0001e40000100800 */
        /* <DEDUP_REMOVED lines=39> */
[----:B------:R0:W-:Y:S04]  /*2c40*/  STL [R1+0x6c], R227 ;  /* 0x00006ce301007387 */ /* 0x0001e80000100800 */
[----:B0-----:R0:W5:Y:S01]  /*2c50*/  LDL.LU R227, [R1+0x80] ;  /* 0x0000800001e37983 */ /* 0x0011620000300800 */
[----:B------:R-:W-:-:S05]  /*2c60*/  UMOV UR6, URZ ;  /* 0x0000003f00067c82 */ /* 0x000fca0008000000 */
.L_x_18:
[----:B------:R-:W-:Y:S01]  /*2c70*/  UIADD3 UR16, UR5, 0x1, URZ ;  /* 0x0000000105107890 */ /* 0x000fe2000fffe03f */
[----:B------:R-:W-:-:S03]  /*2c80*/  UMOV UR8, 0x1 ;  /* 0x0000000100087882 */ /* 0x000fc60000000000 */
[----:B------:R-:W-:-:S04]  /*2c90*/  UISETP.NE.AND UP0, UPT, UR16, 0x4, UPT ;  /* 0x000000041000788c */ /* 0x000fc8000bf05270 */
[----:B------:R-:W-:Y:S02]  /*2ca0*/  USEL UR17, URZ, 0x1, UP0 ;  /* 0x000000013f117887 */ /* 0x000fe40008000000 */
[----:B------:R-:W-:Y:S02]  /*2cb0*/  USEL UR16, UR16, URZ, UP0 ;  /* 0x0000003f10107287 */ /* 0x000fe40008000000 */
[----:B------:R-:W-:-:S12]  /*2cc0*/  ULOP3.LUT UR17, UR4, UR17, URZ, 0x3c, !UPT ;  /* 0x0000001104117292 */ /* 0x000fd8000f8e3c3f */
.L_x_13:
[----:B------:R-:W-:-:S04]  /*2cd0*/  UISETP.LT.AND UP0, UPT, UR12, 0x1, UPT ;  /* 0x000000010c00788c */ /* 0x000fc8000bf01270 */
[----:B------:R-:W-:-:S04]  /*2ce0*/  USEL UR9, UR12, 0x1, UP0 ;  /* 0x000000010c097887 */ /* 0x000fc80008000000 */
[----:B------:R-:W-:-:S04]  /*2cf0*/  UIADD3 UR19, UR12, -UR9, URZ ;  /* 0x800000090c137290 */ /* 0x000fc8000fffe03f */
[----:B------:R-:W-:-:S06]  /*2d00*/  UISETP.GE.AND UP0, UPT, UR19, 0x1, UPT ;  /* 0x000000011300788c */ /* 0x000fcc000bf06270 */
[----:B------:R-:W-:-:S13]  /*2d10*/  PLOP3.LUT P0, PT, PT, PT, UP0, 0x80, 0x0 ;  /* 0x000000000000781c */ /* 0x000fda0003f0f008 */
[----:B------:R-:W-:Y:S05]  /*2d20*/  @!P0 BRA `(.L_x_19) ;  /* 0x0000001000b88947 */ /* 0x000fea0003800000 */
[----:B------:R-:W-:Y:S01]  /*2d30*/  UMOV UR18, UR5 ;  /* 0x0000000500127c82 */ /* 0x000fe20008000000 */
[----:B------:R-:W-:-:S05]  /*2d40*/  ULDC UR27, c[0x0][0x50c] ;  /* 0x00014300001b7ab9 */ /* 0x000fca0000000800 */
.L_x_27:
[----:B------:R-:W-:-:S06]  /*2d50*/  UISETP.NE.AND UP0, UPT, UR25, 0x3, UPT ;  /* 0x000000031900788c */ /* 0x000fcc000bf05270 */
[----:B------:R-:W-:-:S13]  /*2d60*/  PLOP3.LUT P1, PT, PT, PT, UP0, 0x80, 0x0 ;  /* 0x000000000000781c */ /* 0x000fda0003f2f008 */
[----:B-1---5:R-:W-:Y:S05]  /*2d70*/  @!P1 BRA `(.L_x_20) ;  /* 0x0000000000049947 */ /* 0x022fea0003800000 */
[----:B------:R-:W-:Y:S01]  /*2d80*/  BPT.TRAP 0x1 ;  /* 0x000000040000795c */ /* 0x000fe20000300000 */
.L_x_20:
[----:B------:R-:W1:Y:S01]  /*2d90*/  S2UR UR9, SR_CgaCtaId ;  /* 0x00000000000979c3 */ /* 0x000e620000008800 */
[----:B------:R-:W-:Y:S01]  /*2da0*/  UMOV UR14, 0x400 ;  /* 0x00000400000e7882 */ /* 0x000fe20000000000 */
[----:B------:R-:W-:-:S05]  /*2db0*/  IMAD.U32 R229, RZ, RZ, UR17 ;  /* 0x00000011ffe57e24 */ /* 0x000fca000f8e00ff */
[----:B------:R-:W-:Y:S01]  /*2dc0*/  SHF.L.U32 R229, R229, 0x1f, RZ ;  /* 0x0000001fe5e57819 */ /* 0x000fe200000006ff */
[----:B-1----:R-:W-:-:S04]  /*2dd0*/  ULEA UR14, UR9, UR14, 0x18 ;  /* 0x0000000e090e7291 */ /* 0x002fc8000f8ec03f */
[----:B------:R-:W-:-:S09]  /*2de0*/  ULEA UR9, UR16, UR14, 0x3 ;  /* 0x0000000e10097291 */ /* 0x000fd2000f8e183f */
[----:B------:R1:W2:Y:S01]  /*2df0*/  SYNCS.PHASECHK.TRANS64.TRYWAIT P0, [UR9], R229 ;  /* 0x000000e5ff0075a7 */ /* 0x0002a20008000149 */
[----:B------:R-:W-:Y:S05]  /*2e00*/  @!P1 BRA `(.L_x_21) ;  /* 0x0000000000049947 */ /* 0x000fea0003800000 */
[----:B------:R-:W-:Y:S01]  /*2e10*/  BPT.TRAP 0x1 ;  /* 0x000000040000795c */ /* 0x000fe20000300000 */
.L_x_21:
[----:B--2---:R-:W-:Y:S05]  /*2e20*/  @P0 BRA `(.L_x_22) ;  /* 0x0000000000080947 */ /* 0x004fea0003800000 */
[----:B------:R-:W2:Y:S02]  /*2e30*/  SYNCS.PHASECHK.TRANS64.TRYWAIT P0, [UR9], R229 ;  /* 0x000000e5ff0075a7 */ /* 0x000ea40008000149 */
[----:B--2---:R-:W-:Y:S05]  /*2e40*/  @!P0 BRA `(.L_x_23) ;  /* 0x000000d0009c8947 */ /* 0x004fea0003800000 */
.L_x_22:
[----:B------:R-:W-:Y:S01]  /*2e50*/  UIADD3 UR9, UR14, 0x10100, URZ ;  /* 0x000101000e097890 */ /* 0x000fe2000fffe03f */
[----:B------:R-:W-:Y:S01]  /*2e60*/  WARPGROUP.ARRIVE ;  /* 0x00000000000079c5 */ /* 0x000fe20000000000 */
[----:B------:R-:W-:Y:S02]  /*2e70*/  UISETP.NE.AND UP0, UPT, UR7, URZ, UPT ;  /* 0x0000003f0700728c */ /* 0x000fe4000bf05270 */
[----:B------:R-:W-:Y:S02]  /*2e80*/  USHF.R.U32.HI UR9, URZ, 0x4, UR9 ;  /* 0x000000043f097899 */ /* 0x000fe40008011609 */
[----:B------:R-:W-:Y:S02]  /*2e90*/  USEL UR8, UR8, URZ, !UP0 ;  /* 0x0000003f08087287 */ /* 0x000fe4000c000000 */
[----:B------:R-:W-:Y:S02]  /*2ea0*/  ULOP3.LUT UR9, UR9, 0x3fff, URZ, 0xc0, !UPT ;  /* 0x00003fff09097892 */ /* 0x000fe4000f8ec03f */
[----:B------:R-:W-:-:S02]  /*2eb0*/  ULOP3.LUT UR7, UR15, 0x10000, URZ, 0xfc, !UPT ;  /* 0x000100000f077892 */ /* 0x000fc4000f8efc3f */
[----:B------:R-:W-:Y:S02]  /*2ec0*/  ULOP3.LUT UR9, UR9, 0x10000, URZ, 0xfc, !UPT ;  /* 0x0001000009097892 */ /* 0x000fe4000f8efc3f */
[----:B------:R-:W-:Y:S02]  /*2ed0*/  UISETP.NE.U32.AND UP0, UPT, UR8, URZ, UPT ;  /* 0x0000003f0800728c */ /* 0x000fe4000bf05070 */
[----:B------:R-:W-:Y:S02]  /*2ee0*/  ULEA UR7, UR16, UR7, 0xa ;  /* 0x0000000710077291 */ /* 0x000fe4000f8e503f */
[----:B------:R-:W-:Y:S01]  /*2ef0*/  ULEA UR26, UR16, UR9, 0xb ;  /* 0x00000009101a7291 */ /* 0x000fe2000f8e583f */
[----:B------:R-:W-:Y:S02]  /*2f00*/  UMOV UR11, 0x40000040 ;  /* 0x40000040000b7882 */ /* 0x000fe40000000000 */
[----:B------:R-:W-:Y:S01]  /*2f10*/  UMOV UR9, 0x40000040 ;  /* 0x4000004000097882 */ /* 0x000fe20000000000 */
[----:B------:R-:W-:Y:S01]  /*2f20*/  UIADD3 UR6, UR6, 0x4, URZ ;  /* 0x0000000406067890 */ /* 0x000fe2000fffe03f */
[----:B------:R-:W-:-:S02]  /*2f30*/  UMOV UR8, UR7 ;  /* 0x0000000700087c82 */ /* 0x000fc40008000000 */
[----:B------:R-:W-:Y:S02]  /*2f40*/  UMOV UR10, UR26 ;  /* 0x0000001a000a7c82 */ /* 0x000fe40008000000 */
[----:B------:R-:W-:Y:S01]  /*2f50*/  QGMMA.64x256x32.F32.E4M3.E4M3 R24, gdesc[UR8], R24, UP0 ;  /* 0x03e00000081879f3 */ /* 0x000fe2000bf00818 */
[----:B------:R-:W-:Y:S02]  /*2f60*/  UIADD3 UR8, UR7, 0x2, URZ ;  /* 0x0000000207087890 */ /* 0x000fe4000fffe03f */
[----:B------:R-:W-:Y:S01]  /*2f70*/  UIADD3 UR10, UR26, 0x2, URZ ;  /* 0x000000021a0a7890 */ /* 0x000fe2000fffe03f */
[----:B------:R-:W-:Y:S01]  /*2f80*/  UMOV UR9, 0x40000040 ;  /* 0x4000004000097882 */ /* 0x000fe20000000000 */
[----:B------:R-:W-:Y:S01]  /*2f90*/  UMOV UR11, 0x40000040 ;  /* 0x40000040000b7882 */ /* 0x000fe20000000000 */
[----:B------:R-:W-:-:S15]  /*2fa0*/  UISETP.NE.AND UP0, UPT, UR6, UR27, UPT ;  /* 0x0000001b0600728c */ /* 0x000fde000bf05270 */
[----:B------:R-:W-:-:S07]  /*2fb0*/  NOP ;  /* 0x0000000000007918 */ /* 0x000fce0000000000 */
[----:B------:R-:W-:Y:S01]  /*2fc0*/  QGMMA.64x256x32.F32.E4M3.E4M3 R24, gdesc[UR8], R24 ;  /* 0x03e00000081879f3 */ /* 0x000fe20008700818 */
[----:B------:R-:W-:Y:S02]  /*2fd0*/  UIADD3 UR8, UR7, 0x4, URZ ;  /* 0x0000000407087890 */ /* 0x000fe4000fffe03f */
[----:B------:R-:W-:Y:S01]  /*2fe0*/  UIADD3 UR10, UR26, 0x4, URZ ;  /* 0x000000041a0a7890 */ /* 0x000fe2000fffe03f */
[----:B------:R-:W-:Y:S01]  /*2ff0*/  UMOV UR9, 0x40000040 ;  /* 0x4000004000097882 */ /* 0x000fe20000000000 */
[----:B------:R-:W-:-:S15]  /*3000*/  UMOV UR11, 0x40000040 ;  /* 0x40000040000b7882 */ /* 0x000fde0000000000 */
[----:B------:R-:W-:-:S08]  /*3010*/  NOP ;  /* 0x0000000000007918 */ /* 0x000fd00000000000 */
[----:B------:R-:W-:Y:S01]  /*3020*/  QGMMA.64x256x32.F32.E4M3.E4M3 R24, gdesc[UR8], R24 ;  /* 0x03e00000081879f3 */ /* 0x000fe20008700818 */
[----:B------:R-:W-:Y:S02]  /*3030*/  UIADD3 UR8, UR7, 0x6, URZ ;  /* 0x0000000607087890 */ /* 0x000fe4000fffe03f */
[----:B------:R-:W-:Y:S01]  /*3040*/  UIADD3 UR10, UR26, 0x6, URZ ;  /* 0x000000061a0a7890 */ /* 0x000fe2000fffe03f */
[----:B------:R-:W-:Y:S01]  /*3050*/  UMOV UR9, 0x40000040 ;  /* 0x4000004000097882 */ /* 0x000fe20000000000 */
[----:B------:R-:W-:Y:S01]  /*3060*/  UMOV UR11, 0x40000040 ;  /* 0x40000040000b7882 */ /* 0x000fe20000000000 */
[----:B------:R-:W-:-:S06]  /*3070*/  USEL UR7, URZ, 0x1, UP0 ;  /* 0x000000013f077887 */ /* 0x000fcc0008000000 */
[----:B------:R-:W-:-:S15]  /*3080*/  ISETP.NE.AND P0, PT, RZ, UR7, PT ;  /* 0x00000007ff007c0c */ /* 0x000fde000bf05270 */
[----:B------:R-:W-:-:S01]  /*3090*/  NOP ;  /* 0x0000000000007918 */ /* 0x000fc20000000000 */
[----:B------:R-:W-:Y:S03]  /*30a0*/  QGMMA.64x256x32.F32.E4M3.E4M3 R24, gdesc[UR8], R24, gsb0 ;  /* 0x03e00000081879f3 */ /* 0x000fe60008000818 */
[----:B------:R-:W-:Y:S02]  /*30b0*/  WARPGROUP.DEPBAR.LE gsb0, 0x1 ;  /* 0x00008000000079c5 */ /* 0x000fe40000010100 */
[----:B------:R-:W-:Y:S05]  /*30c0*/  @!P0 BRA `(.L_x_24) ;  /* 0x0000000c00708947 */ /* 0x000fea0003800000 */
[----:B------:R-:W-:Y:S02]  /*30d0*/  WARPGROUP.DEPBAR.LE gsb0, 0x0 ;  /* 0x00008000000079c5 */ /* 0x000fe40000010000 */
[----:B-----5:R-:W-:-:S01]  /*30e0*/  FADD R227, R25, R227 ;  /* 0x000000e319e37221 */ /* 0x020fc20000000000 */
[----:B------:R-:W-:Y:S01]  /*30f0*/  FADD R226, R26, R226 ;  /* 0x000000e21ae27221 */ /* 0x000fe20000000000 */
[----:B------:R-:W-:-:S01]  /*3100*/  FADD R225, R27, R225 ;  /* 0x000000e11be17221 */ /* 0x000fc20000000000 */
[----:B------:R-:W-:Y:S01]  /*3110*/  FADD R224, R28, R224 ;  /* 0x000000e01ce07221 */ /* 0x000fe20000000000 */
[----:B------:R-:W-:-:S01]  /*3120*/  FADD R223, R29, R223 ;  /* 0x000000df1ddf7221 */ /* 0x000fc20000000000 */
[----:B------:R2:W-:Y:S01]  /*3130*/  STL [R1+0x80], R227 ;  /* 0x000080e301007387 */ /* 0x0005e20000100800 */
[----:B------:R-:W-:-:S01]  /*3140*/  FADD R222, R30, R222 ;  /* 0x000000de1ede7221 */ /* 0x000fc20000000000 */
[----:B------:R-:W-:Y:S01]  /*3150*/  FADD R221, R31, R221 ;  /* 0x000000dd1fdd7221 */ /* 0x000fe20000000000 */
[----:B------:R-:W-:-:S01]  /*3160*/  FADD R220, R32, R220 ;  /* 0x000000dc20dc7221 */ /* 0x000fc20000000000 */
[----:B------:R-:W-:Y:S01]  /*3170*/  FADD R219, R33, R219 ;  /* 0x000000db21db7221 */ /* 0x000fe20000000000 */
[----:B------:R-:W-:-:S01]  /*3180*/  FADD R218, R34, R218 ;  /* 0x000000da22da7221 */ /* 0x000fc20000000000 */
[----:B------:R-:W-:Y:S01]  /*3190*/  FADD R217, R35, R217 ;  /* 0x000000d923d97221 */ /* 0x000fe20000000000 */
[----:B------:R-:W-:-:S01]  /*31a0*/  FADD R216, R36, R216 ;  /* 0x000000d824d87221 */ /* 0x000fc20000000000 */
[----:B------:R-:W-:Y:S01]  /*31b0*/  FADD R215, R37, R215 ;  /* 0x000000d725d77221 */ /* 0x000fe20000000000 */
[----:B------:R-:W-:-:S01]  /*31c0*/  FADD R214, R38, R214 ;  /* 0x000000d626d67221 */ /* 0x000fc20000000000 */
[----:B--2---:R-:W2:Y:S01]  /*31d0*/  LDL.LU R227, [R1+0x28] ;  /* 0x0000280001e37983 */ /* 0x004ea20000300800 */
[----:B------:R-:W-:-:S01]  /*31e0*/  FADD R213, R39, R213 ;  /* 0x000000d527d57221 */ /* 0x000fc20000000000 */
[----:B------:R-:W-:Y:S01]  /*31f0*/  FADD R212, R40, R212 ;  /* 0x000000d428d47221 */ /* 0x000fe20000000000 */
[----:B------:R-:W-:-:S01]  /*3200*/  FADD R211, R41, R211 ;  /* 0x000000d329d37221 */ /* 0x000fc20000000000 */
[----:B------:R3:W-:Y:S01]  /*3210*/  STL [R1+0x84], R226 ;  /* 0x000084e201007387 */ /* 0x0007e20000100800 */
[----:B------:R-:W-:-:S03]  /*3220*/  FADD R228, R24, R228 ;  /* 0x000000e418e47221 */ /* 0x000fc60000000000 */
[----:B---3--:R-:W3:Y:S04]  /*3230*/  LDL.LU R226, [R1+0x24] ;  /* 0x0000240001e27983 */ /* 0x008ee80000300800 */
[----:B------:R4:W-:Y:S04]  /*3240*/  STL [R1+0x88], R225 ;  /* 0x000088e101007387 */ /* 0x0009e80000100800 */
[----:B----4-:R-:W4:Y:S04]  /*3250*/  LDL.LU R225, [R1+0x20] ;  /* 0x0000200001e17983 */ /* 0x010f280000300800 */
[----:B------:R0:W-:Y:S04]  /*3260*/  STL [R1+0x8c], R224 ;  /* 0x00008ce001007387 */ /* 0x0001e80000100800 */
[----:B0-----:R-:W4:Y:S04]  /*3270*/  LDL.LU R224, [R1+0x1c] ;  /* 0x00001c0001e07983 */ /* 0x001f280000300800 */
        /* <DEDUP_REMOVED lines=13> */
[----:B0-----:R-:W4:Y:S04]  /*3350*/  LDL.LU R217, [R1] ;  /* 0x0000000001d97983 */ /* 0x001f280000300800 */
[----:B------:R-:W-:Y:S04]  /*3360*/  STL [R1+0xac], R216 ;  /* 0x0000acd801007387 */ /* 0x000fe80000100800 */
[----:B------:R-:W-:Y:S04]  /*3370*/  STL [R1+0xb0], R215 ;  /* 0x0000b0d701007387 */ /* 0x000fe80000100800 */
[----:B------:R-:W-:Y:S04]  /*3380*/  STL [R1+0xb4], R214 ;  /* 0x0000b4d601007387 */ /* 0x000fe80000100800 */
[----:B------:R-:W-:Y:S04]  /*3390*/  STL [R1+0xb8], R213 ;  /* 0x0000b8d501007387 */ /* 0x000fe80000100800 */
[----:B------:R-:W-:Y:S04]  /*33a0*/  STL [R1+0xbc], R212 ;  /* 0x0000bcd401007387 */ /* 0x000fe80000100800 */
[----:B------:R0:W-:Y:S01]  /*33b0*/  STL [R1+0xc0], R211 ;  /* 0x0000c0d301007387 */ /* 0x0001e20000100800 */
[----:B--2---:R-:W-:-:S01]  /*33c0*/  FADD R227, R134, R227 ;  /* 0x000000e386e37221 */ /* 0x004fc20000000000 */
[----:B---3--:R-:W-:Y:S01]  /*33d0*/  FADD R226, R133, R226 ;  /* 0x000000e285e27221 */ /* 0x008fe20000000000 */
[----:B----4-:R-:W-:-:S01]  /*33e0*/  FADD R225, R132, R225 ;  /* 0x000000e184e17221 */ /* 0x010fc20000000000 */
[----:B------:R-:W-:Y:S01]  /*33f0*/  FADD R224, R131, R224 ;  /* 0x000000e083e07221 */ /* 0x000fe20000000000 */
[----:B------:R-:W-:-:S01]  /*3400*/  FADD R223, R130, R223 ;  /* 0x000000df82df7221 */ /* 0x000fc20000000000 */
[----:B------:R-:W-:Y:S01]  /*3410*/  FADD R222, R129, R222 ;  /* 0x000000de81de7221 */ /* 0x000fe20000000000 */
[----:B------:R-:W-:-:S01]  /*3420*/  FADD R221, R128, R221 ;  /* 0x000000dd80dd7221 */ /* 0x000fc20000000000 */
[----:B------:R-:W-:Y:S01]  /*3430*/  FADD R220, R127, R220 ;  /* 0x000000dc7fdc7221 */ /* 0x000fe20000000000 */
[----:B------:R-:W-:-:S01]  /*3440*/  FADD R219, R126, R219 ;  /* 0x000000db7edb7221 */ /* 0x000fc20000000000 */
[----:B------:R-:W-:Y:S01]  /*3450*/  FADD R218, R125, R218 ;  /* 0x000000da7dda7221 */ /* 0x000fe20000000000 */
[----:B------:R-:W-:-:S05]  /*3460*/  FADD R217, R124, R217 ;  /* 0x000000d97cd97221 */ /* 0x000fca0000000000 */
[----:B------:R2:W-:Y:S04]  /*3470*/  STL [R1], R217 ;  /* 0x000000d901007387 */ /* 0x0005e80000100800 */
[----:B------:R3:W-:Y:S04]  /*3480*/  STL [R1+0x4], R218 ;  /* 0x000004da01007387 */ /* 0x0007e80000100800 */
[----:B------:R4:W-:Y:S04]  /*3490*/  STL [R1+0x8], R219 ;  /* 0x000008db01007387 */ /* 0x0009e80000100800 */
[----:B------:R1:W-:Y:S04]  /*34a0*/  STL [R1+0xc], R220 ;  /* 0x00000cdc01007387 */ /* 0x0003e80000100800 */
[----:B------:R1:W-:Y:S04]  /*34b0*/  STL [R1+0x10], R221 ;  /* 0x000010dd01007387 */ /* 0x0003e80000100800 */
[----:B------:R1:W-:Y:S04]  /*34c0*/  STL [R1+0x14], R222 ;  /* 0x000014de01007387 */ /* 0x0003e80000100800 */
[----:B------:R1:W-:Y:S04]  /*34d0*/  STL [R1+0x18], R223 ;  /* 0x000018df01007387 */ /* 0x0003e80000100800 */
[----:B------:R1:W-:Y:S04]  /*34e0*/  STL [R1+0x1c], R224 ;  /* 0x00001ce001007387 */ /* 0x0003e80000100800 */
[----:B0-----:R-:W4:Y:S04]  /*34f0*/  LDL.LU R211, [R1+0x2c] ;  /* 0x00002c0001d37983 */ /* 0x001f280000300800 */
[----:B------:R0:W-:Y:S04]  /*3500*/  STL [R1+0x20], R225 ;  /* 0x000020e101007387 */ /* 0x0001e80000100800 */
[----:B------:R-:W4:Y:S04]  /*3510*/  LDL.LU R212, [R1+0x30] ;  /* 0x0000300001d47983 */ /* 0x000f280000300800 */
[----:B------:R0:W-:Y:S04]  /*3520*/  STL [R1+0x24], R226 ;  /* 0x000024e201007387 */ /* 0x0001e80000100800 */
[----:B------:R-:W4:Y:S04]  /*3530*/  LDL.LU R213, [R1+0x34] ;  /* 0x0000340001d57983 */ /* 0x000f280000300800 */
[----:B------:R0:W-:Y:S04]  /*3540*/  STL [R1+0x28], R227 ;  /* 0x000028e301007387 */ /* 0x0001e80000100800 */
[----:B------:R-:W4:Y:S04]  /*3550*/  LDL.LU R214, [R1+0x38] ;  /* 0x0000380001d67983 */ /* 0x000f280000300800 */
[----:B------:R-:W4:Y:S04]  /*3560*/  LDL.LU R215, [R1+0x3c] ;  /* 0x00003c0001d77983 */ /* 0x000f280000300800 */
[----:B------:R-:W4:Y:S04]  /*3570*/  LDL.LU R216, [R1+0x40] ;  /* 0x0000400001d87983 */ /* 0x000f280000300800 */
[----:B--2---:R-:W2:Y:S04]  /*3580*/  LDL.LU R217, [R1+0x44] ;  /* 0x0000440001d97983 */ /* 0x004ea80000300800 */
[----:B---3--:R-:W3:Y:S04]  /*3590*/  LDL.LU R218, [R1+0x48] ;  /* 0x0000480001da7983 */ /* 0x008ee80000300800 */
[----:B----4-:R-:W4:Y:S04]  /*35a0*/  LDL.LU R219, [R1+0x4c] ;  /* 0x00004c0001db7983 */ /* 0x010f280000300800 */
[----:B-1----:R-:W4:Y:S04]  /*35b0*/  LDL.LU R220, [R1+0x50] ;  /* 0x0000500001dc7983 */ /* 0x002f280000300800 */
[----:B------:R-:W4:Y:S04]  /*35c0*/  LDL.LU R221, [R1+0x54] ;  /* 0x0000540001dd7983 */ /* 0x000f280000300800 */
[----:B------:R-:W4:Y:S04]  /*35d0*/  LDL.LU R222, [R1+0x58] ;  /* 0x0000580001de7983 */ /* 0x000f280000300800 */
[----:B------:R-:W4:Y:S04]  /*35e0*/  LDL.LU R223, [R1+0x5c] ;  /* 0x00005c0001df7983 */ /* 0x000f280000300800 */
[----:B------:R-:W4:Y:S04]  /*35f0*/  LDL.LU R224, [R1+0x60] ;  /* 0x0000600001e07983 */ /* 0x000f280000300800 */
[----:B0-----:R-:W4:Y:S04]  /*3600*/  LDL.LU R225, [R1+0x64] ;  /* 0x0000640001e17983 */ /* 0x001f280000300800 */
[----:B------:R-:W4:Y:S04]  /*3610*/  LDL.LU R226, [R1+0x68] ;  /* 0x0000680001e27983 */ /* 0x000f280000300800 */
[----:B------:R-:W4:Y:S01]  /*3620*/  LDL.LU R227, [R1+0x6c] ;  /* 0x00006c0001e37983 */ /* 0x000f220000300800 */
[----:B------:R-:W-:-:S05]  /*3630*/  FADD R211, R135, R211 ;  /* 0x000000d387d37221 */ /* 0x000fca0000000000 */
[----:B------:R0:W-:Y:S01]  /*3640*/  STL [R1+0x2c], R211 ;  /* 0x00002cd301007387 */ /* 0x0001e20000100800 */
[----:B------:R-:W-:-:S03]  /*3650*/  FADD R212, R136, R212 ;  /* 0x000000d488d47221 */ /* 0x000fc60000000000 */
[----:B0-----:R0:W5:Y:S01]  /*3660*/  LDL.LU R211, [R1+0xc0] ;  /* 0x0000c00001d37983 */ /* 0x0011620000300800 */
[----:B------:R-:W-:-:S03]  /*3670*/  FADD R213, R137, R213 ;  /* 0x000000d589d57221 */ /* 0x000fc60000000000 */
[----:B------:R1:W-:Y:S01]  /*3680*/  STL [R1+0x30], R212 ;  /* 0x000030d401007387 */ /* 0x0003e20000100800 */
[----:B------:R-:W-:-:S01]  /*3690*/  FADD R214, R138, R214 ;  /* 0x000000d68ad67221 */ /* 0x000fc20000000000 */
[----:B------:R-:W-:Y:S02]  /*36a0*/  FADD R215, R139, R215 ;  /* 0x000000d78bd77221 */ /* 0x000fe40000000000 */
[----:B-1----:R0:W5:Y:S01]  /*36b0*/  LDL.LU R212, [R1+0xbc] ;  /* 0x0000bc0001d47983 */ /* 0x0021620000300800 */
[----:B------:R-:W-:-:S03]  /*36c0*/  FADD R216, R140, R216 ;  /* 0x000000d88cd87221 */ /* 0x000fc60000000000 */
[----:B------:R1:W-:Y:S01]  /*36d0*/  STL [R1+0x34], R213 ;  /* 0x000034d501007387 */ /* 0x0003e20000100800 */
[----:B--2---:R-:W-:-:S03]  /*36e0*/  FADD R217, R141, R217 ;  /* 0x000000d98dd97221 */ /* 0x004fc60000000000 */
[----:B-1----:R0:W5:Y:S01]  /*36f0*/  LDL.LU R213, [R1+0xb8] ;  /* 0x0000b80001d57983 */ /* 0x0021620000300800 */
[----:B---3--:R-:W-:-:S03]  /*3700*/  FADD R218, R142, R218 ;  /* 0x000000da8eda7221 */ /* 0x008fc60000000000 */
[----:B------:R1:W-:Y:S01]  /*3710*/  STL [R1+0x38], R214 ;  /* 0x000038d601007387 */ /* 0x0003e20000100800 */
[----:B----4-:R-:W-:-:S01]  /*3720*/  FADD R219, R143, R219 ;  /* 0x000000db8fdb7221 */ /* 0x010fc20000000000 */
[----:B------:R-:W-:Y:S02]  /*3730*/  FADD R220, R144, R220 ;  /* 0x000000dc90dc7221 */ /* 0x000fe40000000000 */
[----:B-1----:R0:W5:Y:S04]  /*3740*/  LDL.LU R214, [R1+0xb4] ;  /* 0x0000b40001d67983 */ /* 0x0021680000300800 */
[----:B------:R1:W-:Y:S01]  /*3750*/  STL [R1+0x3c], R215 ;  /* 0x00003cd701007387 */ /* 0x0003e20000100800 */
[----:B------:R-:W-:-:S01]  /*3760*/  FADD R221, R145, R221 ;  /* 0x000000dd91dd7221 */ /* 0x000fc20000000000 */
[----:B------:R-:W-:-:S02]  /*3770*/  FADD R222, R146, R222 ;  /* 0x000000de92de7221 */ /* 0x000fc40000000000 */
[----:B-1----:R0:W5:Y:S04]  /*3780*/  LDL.LU R215, [R1+0xb0] ;  /* 0x0000b00001d77983 */ /* 0x0021680000300800 */
[----:B------:R1:W-:Y:S01]  /*3790*/  STL [R1+0x40], R216 ;  /* 0x000040d801007387 */ /* 0x0003e20000100800 */
[----:B------:R-:W-:-:S03]  /*37a0*/  FADD R223, R147, R223 ;  /* 0x000000df93df7221 */ /* 0x000fc60000000000 */
        /* <DEDUP_REMOVED lines=13> */
[----:B------:R1:W-:Y:S04]  /*3880*/  STL [R1+0x54], R221 ;  /* 0x000054dd01007387 */ /* 0x0003e80000100800 */
        /* <DEDUP_REMOVED lines=12> */
[----:B-1----:R0:W5:Y:S01]  /*3950*/  LDL.LU R227, [R1+0x80] ;  /* 0x0000800001e37983 */ /* 0x0021620000300800 */
        /* <DEDUP_REMOVED lines=82> */
[----:B0-----:R-:W-:-:S06]  /*3e80*/  UMOV UR6, URZ ;  /* 0x0000003f00067c82 */ /* 0x001fcc0008000000 */
.L_x_24:
[----:B------:R-:W-:Y:S05]  /*3e90*/  @!P1 BRA `(.L_x_25) ;  /* 0x0000000000049947 */ /* 0x000fea0003800000 */
[----:B------:R-:W-:Y:S01]  /*3ea0*/  BPT.TRAP 0x1 ;  /* 0x000000040000795c */ /* 0x000fe20000300000 */
.L_x_25:
[----:B------:R-:W-:Y:S02]  /*3eb0*/  UISETP.GT.U32.AND UP0, UPT, UR13, 0x1, UPT ;  /* 0x000000010d00788c */ /* 0x000fe4000bf04070 */
[----:B------:R-:W-:-:S04]  /*3ec0*/  ULEA UR8, UR18, UR14, 0x3 ;  /* 0x0000000e12087291 */ /* 0x000fc8000f8e183f */
[----:B------:R-:W-:Y:S01]  /*3ed0*/  UIADD3 UR8, UR8, 0x20, URZ ;  /* 0x0000002008087890 */ /* 0x000fe2000fffe03f */
[----:B------:R-:W-:-:S03]  /*3ee0*/  PLOP3.LUT P0, PT, PT, PT, UP0, 0x80, 0x0 ;  /* 0x000000000000781c */ /* 0x000fc60003f0f008 */
[----:B------:R-:W-:-:S09]  /*3ef0*/  UPRMT UR8, URZ, 0x654, UR8 ;  /* 0x000006543f087896 */ /* 0x000fd20008000008 */
[----:B------:R-:W-:Y:S01]  /*3f00*/  SYNCS.ARRIVE.TRANS64.RED.A1T0 RZ, [UR8], RZ ;  /* 0x000000ffffff79a7 */ /* 0x000fe20008100408 */
[----:B------:R-:W-:Y:S05]  /*3f10*/  @P0 BRA `(.L_x_26) ;  /* 0x0000000000040947 */ /* 0x000fea0003800000 */
[----:B------:R-:W-:Y:S01]  /*3f20*/  BPT.TRAP 0x1 ;  /* 0x000000040000795c */ /* 0x000fe20000300000 */
.L_x_26:
[----:B------:R-:W-:Y:S02]  /*3f30*/  UISETP.GT.AND UP2, UPT, UR19, 0x1, UPT ;  /* 0x000000011300788c */ /* 0x000fe4000bf44270 */
[----:B------:R-:W-:Y:S02]  /*3f40*/  UIADD3 UR16, UR16, 0x1, URZ ;  /* 0x0000000110107890 */ /* 0x000fe4000fffe03f */
[----:B------:R-:W-:Y:S02]  /*3f50*/  UIADD3 UR18, UR18, 0x1, URZ ;  /* 0x0000000112127890 */ /* 0x000fe4000fffe03f */
[----:B------:R-:W-:Y:S01]  /*3f60*/  PLOP3.LUT P0, PT, PT, PT, UP2, 0x80, 0x0 ;  /* 0x000000000000781c */ /* 0x000fe20003f0f028 */
[----:B------:R-:W-:Y:S02]  /*3f70*/  UISETP.NE.AND UP0, UPT, UR16, 0x4, UPT ;  /* 0x000000041000788c */ /* 0x000fe4000bf05270 */
[----:B------:R-:W-:Y:S02]  /*3f80*/  UIADD3 UR9, UR19, -0x1, URZ ;  /* 0xffffffff13097890 */ /* 0x000fe4000fffe03f */
[----:B------:R-:W-:-:S02]  /*3f90*/  USEL UR8, URZ, 0x1, UP0 ;  /* 0x000000013f087887 */ /* 0x000fc40008000000 */
[----:B------:R-:W-:Y:S02]  /*3fa0*/  UISETP.NE.AND UP1, UPT, UR18, 0x4, UPT ;  /* 0x000000041200788c */ /* 0x000fe4000bf25270 */
[----:B------:R-:W-:Y:S02]  /*3fb0*/  ULOP3.LUT UR17, UR17, UR8, URZ, 0x3c, !UPT ;  /* 0x0000000811117292 */ /* 0x000fe4000f8e3c3f */
[----:B------:R-:W-:Y:S02]  /*3fc0*/  USEL UR16, UR16, URZ, UP0 ;  /* 0x0000003f10107287 */ /* 0x000fe40008000000 */
[----:B------:R-:W-:Y:S01]  /*3fd0*/  USEL UR18, UR18, URZ, UP1 ;  /* 0x0000003f12127287 */ /* 0x000fe20008800000 */
[----:B------:R-:W-:Y:S01]  /*3fe0*/  UMOV UR8, 0x1 ;  /* 0x0000000100087882 */ /* 0x000fe20000000000 */
[----:B------:R-:W-:Y:S01]  /*3ff0*/  UMOV UR19, UR9 ;  /* 0x0000000900137c82 */ /* 0x000fe20008000000 */
[----:B------:R-:W-:Y:S09]  /*4000*/  @P0 BRA `(.L_x_27) ;  /* 0xffffffec00500947 */ /* 0x000ff2000383ffff */
.L_x_19:
[----:B------:R-:W-:-:S04]  /*4010*/  UISETP.NE.AND UP0, UPT, UR6, URZ, UPT ;  /* 0x0000003f0600728c */ /* 0x000fc8000bf05270 */
[----:B------:R-:W-:-:S06]  /*4020*/  USEL UR6, URZ, 0x1, !UP0 ;  /* 0x000000013f067887 */ /* 0x000fcc000c000000 */
[----:B------:R-:W-:-:S13]  /*4030*/  ISETP.NE.AND P0, PT, RZ, UR6, PT ;  /* 0x00000006ff007c0c */ /* 0x000fda000bf05270 */
[----:B------:R-:W-:Y:S05]  /*4040*/  @!P0 BRA `(.L_x_28) ;  /* 0x0000000c00c48947 */ /* 0x000fea0003800000 */
[----:B------:R-:W-:Y:S02]  /*4050*/  WARPGROUP.DEPBAR.LE gsb0, 0x0 ;  /* 0x00008000000079c5 */ /* 0x000fe40000010000 */
[----:B-----5:R-:W-:Y:S01]  /*4060*/  FADD R227, R25, R227 ;  /* 0x000000e319e37221 */ /* 0x020fe20000000000 */
[----:B------:R-:W-:-:S04]  /*4070*/  FADD R228, R24, R228 ;  /* 0x000000e418e47221 */ /* 0x000fc80000000000 */
[----:B------:R2:W-:Y:S04]  /*4080*/  STL [R1+0x80], R227 ;  /* 0x000080e301007387 */ /* 0x0005e80000100800 */
[----:B--2---:R-:W2:Y:S04]  /*4090*/  LDL.LU R227, [R1+0x6c] ;  /* 0x00006c0001e37983 */ /* 0x004ea80000300800 */
[----:B--2---:R2:W-:Y:S04]  /*40a0*/  STL [R1+0x84], R227 ;  /* 0x000084e301007387 */ /* 0x0045e80000100800 */
        /* <DEDUP_REMOVED lines=52> */
[----:B--2---:R-:W2:Y:S01]  /*43f0*/  LDL.LU R227, [R1] ;  /* 0x0000000001e37983 */ /* 0x004ea20000300800 */
[----:B------:R-:W-:Y:S01]  /*4400*/  FADD R226, R26, R226 ;  /* 0x000000e21ae27221 */ /* 0x000fe20000000000 */
        /* <DEDUP_REMOVED lines=97> */
[----:B--2---:R-:W-:-:S05]  /*4a20*/  FADD R227, R124, R227 ;  /* 0x000000e37ce37221 */ /* 0x004fca0000000000 */
[----:B------:R2:W-:Y:S04]  /*4a30*/  STL [R1], R227 ;  /* 0x000000e301007387 */ /* 0x0005e80000100800 */
[----:B--2---:R-:W2:Y:S02]  /*4a40*/  LDL.LU R227, [R1+0xec] ;  /* 0x0000ec0001e37983 */ /* 0x004ea40000300800 */
[----:B--2---:R-:W-:-:S05]  /*4a50*/  FADD R227, R125, R227 ;  /* 0x000000e37de37221 */ /* 0x004fca0000000000 */
[----:B------:R2:W-:Y:S04]  /*4a60*/  STL [R1+0x4], R227 ;  /* 0x000004e301007387 */ /* 0x0005e80000100800 */
        /* <DEDUP_REMOVED lines=78> */
[----:B--2---:R2:W5:Y:S02]  /*4f50*/  LDL.LU R227, [R1+0x80] ;  /* 0x0000800001e37983 */ /* 0x0045640000300800 */
.L_x_28:
[----:B------:R-:W-:Y:S02]  /*4f60*/  WARPGROUP.DEPBAR.LE gsb0, 0x0 ;  /* 0x00008000000079c5 */ /* 0x000fe40000010000 */
[----:B------:R-:W3:Y:S02]  /*4f70*/  LDC R24, c[0x0][0x28c] ;  /* 0x0000a300ff187b82 */ /* 0x000ee40000000800 */
[----:B---3--:R-:W-:-:S13]  /*4f80*/  ISETP.GE.AND P0, PT, R24, 0x1, PT ;  /* 0x000000011800780c */ /* 0x008fda0003f06270 */
[----:B------:R-:W-:Y:S05]  /*4f90*/  @!P0 BRA `(.L_x_29) ;  /* 0x0000000000408947 */ /* 0x000fea0003800000 */
[----:B------:R-:W-:-:S06]  /*4fa0*/  UISETP.NE.AND UP0, UPT, UR25, 0x3, UPT ;  /* 0x000000031900788c */ /* 0x000fcc000bf05270 */
[----:B------:R-:W-:-:S13]  /*4fb0*/  PLOP3.LUT P0, PT, PT, PT, UP0, 0x80, 0x0 ;  /* 0x000000000000781c */ /* 0x000fda0003f0f008 */
[----:B------:R-:W-:Y:S05]  /*4fc0*/  @!P0 BRA `(.L_x_30) ;  /* 0x0000000000048947 */ /* 0x000fea0003800000 */
[----:B------:R-:W-:Y:S01]  /*4fd0*/  BPT.TRAP 0x1 ;  /* 0x000000040000795c */ /* 0x000fe20000300000 */
.L_x_30:
[----:B------:R-:W-:-:S04]  /*4fe0*/  UISETP.LT.AND UP0, UPT, UR12, 0x1, UPT ;  /* 0x000000010c00788c */ /* 0x000fc8000bf01270 */
[----:B------:R-:W-:Y:S02]  /*4ff0*/  USEL UR6, UR12, 0x1, UP0 ;  /* 0x000000010c067887 */ /* 0x000fe40008000000 */
[----:B------:R-:W-:Y:S02]  /*5000*/  UISETP.GT.U32.AND UP0, UPT, UR13, 0x1, UPT ;  /* 0x000000010d00788c */ /* 0x000fe4000bf04070 */
[----:B------:R-:W-:-:S04]  /*5010*/  UIADD3 UR6, UR5, UR12, -UR6 ;  /* 0x0000000c05067290 */ /* 0x000fc8000fffe806 */
[----:B------:R-:W-:Y:S01]  /*5020*/  USHF.L.U32 UR6, UR6, 0x3, URZ ;  /* 0x0000000306067899 */ /* 0x000fe2000800063f */
[----:B------:R-:W-:-:S03]  /*5030*/  PLOP3.LUT P0, PT, PT, PT, UP0, 0x80, 0x0 ;  /* 0x000000000000781c */ /* 0x000fc60003f0f008 */
[----:B------:R-:W-:-:S04]  /*5040*/  ULOP3.LUT UR6, UR6, 0x18, URZ, 0xc0, !UPT ;  /* 0x0000001806067892 */ /* 0x000fc8000f8ec03f */
[----:B------:R-:W-:-:S04]  /*5050*/  UIADD3 UR6, UR14, 0x20, UR6 ;  /* 0x000000200e067890 */ /* 0x000fc8000fffe006 */
[----:B------:R-:W-:-:S09]  /*5060*/  UPRMT UR6, URZ, 0x654, UR6 ;  /* 0x000006543f067896 */ /* 0x000fd20008000006 */
[----:B------:R-:W-:Y:S01]  /*5070*/  SYNCS.ARRIVE.TRANS64.RED.A1T0 RZ, [UR6], RZ ;  /* 0x000000ffffff79a7 */ /* 0x000fe20008100406 */
[----:B------:R-:W-:Y:S05]  /*5080*/  @P0 BRA `(.L_x_29) ;  /* 0x0000000000040947 */ /* 0x000fea0003800000 */
[----:B------:R-:W-:Y:S01]  /*5090*/  BPT.TRAP 0x1 ;  /* 0x000000040000795c */ /* 0x000fe20000300000 */
.L_x_29:
[----:B------:R-:W-:Y:S01]  /*50a0*/  STL [R1+0x88], R3 ;  /* 0x0000880301007387 */ /* 0x000fe20000100800 */
[----:B------:R-:W3:Y:S01]  /*50b0*/  LDC R28, c[0x0][0x288] ;  /* 0x0000a200ff1c7b82 */ /* 0x000ee20000000800 */
[----:B------:R-:W-:Y:S02]  /*50c0*/  ULDC UR6, c[0x0][0x284] ;  /* 0x0000a10000067ab9 */ /* 0x000fe40000000800 */
[----:B------:R4:W-:Y:S04]  /*50d0*/  STL [R1+0x84], R2 ;  /* 0x0000840201007387 */ /* 0x0009e80000100800 */
[----:B----4-:R-:W4:Y:S04]  /*50e0*/  LDL.LU R2, [R1+0x7c] ;  /* 0x00007c0001027983 */ /* 0x010f280000300800 */
[----:B-----5:R0:W-:Y:S01]  /*50f0*/  STL [R1+0x80], R0 ;  /* 0x0000800001007387 */ /* 0x0201e20000100800 */
[----:B------:R-:W1:Y:S03]  /*5100*/  S2R R3, SR_TID.X ;  /* 0x0000000000037919 */ /* 0x000e660000002100 */
[----:B0-----:R-:W2:Y:S01]  /*5110*/  LDL.LU R0, [R1+0x78] ;  /* 0x0000780001007983 */ /* 0x001ea20000300800 */
[----:B-1----:R-:W-:-:S02]  /*5120*/  SHF.R.U32.HI R24, RZ, 0x2, R3 ;  /* 0x00000002ff187819 */ /* 0x002fc40000011603 */
[----:B------:R-:W-:Y:S02]  /*5130*/  LOP3.LUT R26, R3, 0x60, RZ, 0xc0, !PT ;  /* 0x00000060031a7812 */ /* 0x000fe400078ec0ff */
[----:B------:R-:W-:Y:S02]  /*5140*/  SHF.R.U32.HI R27, RZ, 0x7, R3 ;  /* 0x00000007ff1b7819 */ /* 0x000fe40000011603 */
[----:B------:R-:W-:Y:S02]  /*5150*/  LOP3.LUT R25, R24, 0x7, RZ, 0xc0, !PT ;  /* 0x0000000718197812 */ /* 0x000fe400078ec0ff */
[----:B------:R-:W-:Y:S02]  /*5160*/  SHF.R.U32.HI R26, RZ, 0x1, R26 ;  /* 0x00000001ff1a7819 */ /* 0x000fe4000001161a */
[----:B------:R-:W-:Y:S02]  /*5170*/  LOP3.LUT R24, R27, 0x1, RZ, 0xc0, !PT ;  /* 0x000000011b187812 */ /* 0x000fe400078ec0ff */
[----:B------:R-:W-:-:S03]  /*5180*/  IADD3 R27, RZ, -R26, -R25 ;  /* 0x8000001aff1b7210 */ /* 0x000fc60007ffe819 */
[C---:B------:R-:W-:Y:S02]  /*5190*/  IMAD.SHL.U32 R30, R24.reuse, 0x40, RZ ;  /* 0x00000040181e7824 */ /* 0x040fe400078e00ff */
[----:B------:R-:W-:Y:S01]  /*51a0*/  IMAD R29, R24, -0x40, R27 ;  /* 0xffffffc0181d7824 */ /* 0x000fe200078e021b */
[C---:B------:R-:W-:Y:S01]  /*51b0*/  LOP3.LUT R24, R3.reuse, 0x3, RZ, 0xc0, !PT ;  /* 0x0000000303187812 */ /* 0x040fe200078ec0ff */
[----:B------:R-:W-:Y:S01]  /*51c0*/  IMAD.SHL.U32 R27, R3, 0x2, RZ ;  /* 0x00000002031b7824 */ /* 0x000fe200078e00ff */
[----:B------:R-:W-:Y:S01]  /*51d0*/  LOP3.LUT R25, R30, 0x40, R25, 0xe2, !PT ;  /* 0x000000401e197812 */ /* 0x000fe200078ee219 */
[----:B------:R0:W5:Y:S03]  /*51e0*/  LDL.LU R3, [R1+0x88] ;  /* 0x0000880001037983 */ /* 0x0001660000300800 */
[----:B------:R-:W-:Y:S01]  /*51f0*/  LOP3.LUT R27, R27, 0x6, RZ, 0xc0, !PT ;  /* 0x000000061b1b7812 */ /* 0x000fe200078ec0ff */
[----:B---3--:R-:W-:-:S02]  /*5200*/  IMAD R24, R24, -0x2, R28 ;  /* 0xfffffffe18187824 */ /* 0x008fc400078e021c */
[C---:B----4-:R-:W-:Y:S02]  /*5210*/  IMAD.SHL.U32 R30, R2.reuse, 0x80, RZ ;  /* 0x00000080021e7824 */ /* 0x050fe400078e00ff */
[----:B------:R-:W-:Y:S02]  /*5220*/  IMAD.WIDE R32, R2, 0x80, RZ ;  /* 0x0000008002207825 */ /* 0x000fe400078e02ff */
[----:B------:R0:W5:Y:S02]  /*5230*/  LDL.LU R2, [R1+0x84] ;  /* 0x0000840001027983 */ /* 0x0001640000300800 */
[----:B--2---:R-:W-:-:S05]  /*5240*/  IMAD.SHL.U32 R35, R0, 0x100, RZ ;  /* 0x0000010000237824 */ /* 0x004fca00078e00ff */
[----:B------:R-:W-:Y:S02]  /*5250*/  ISETP.GE.AND P0, PT, R35, R28, PT ;  /* 0x0000001c2300720c */ /* 0x000fe40003f06270 */
[----:B------:R-:W-:Y:S02]  /*5260*/  PRMT R28, R27, 0x6540, R0 ;  /* 0x000065401b1c7816 */ /* 0x000fe40000000000 */
[----:B------:R0:W5:Y:S01]  /*5270*/  LDL.LU R0, [R1+0x80] ;  /* 0x0000800001007983 */ /* 0x0001620000300800 */
[C---:B------:R-:W-:Y:S02]  /*5280*/  ISETP.GE.OR P0, PT, R30.reuse, UR6, P0 ;  /* 0x000000061e007c0c */ /* 0x040fe40008706670 */
[----:B------:R-:W-:Y:S01]  /*5290*/  IADD3 R38, -R30, UR6, R29 ;  /* 0x000000061e267c10 */ /* 0x000fe2000fffe11d */
[----:B------:R-:W-:Y:S01]  /*52a0*/  IMAD.IADD R35, R24, 0x1, -R35 ;  /* 0x0000000118237824 */ /* 0x000fe200078e0a23 */
[----:B------:R-:W-:Y:S01]  /*52b0*/  LOP3.LUT R39, R32, R25, R26, 0xfe, !PT ;  /* 0x0000001920277212 */ /* 0x000fe200078efe1a */
[----:B------:R-:W-:-:S08]  /*52c0*/  IMAD.MOV.U32 R34, RZ, RZ, -0x1 ;  /* 0xffffffffff227424 */ /* 0x000fd000078e00ff */
[----:B0-----:R-:W-:Y:S05]  /*52d0*/  @P0 BRA `(.L_x_31) ;  /* 0x0000008c00ac0947 */ /* 0x001fea0003800000 */
[----:B------:R-:W0:Y:S01]  /*52e0*/  LDC.64 R26, c[0x0][0x5c8] ;  /* 0x00017200ff1a7b82 */ /* 0x000e220000000a00 */
[----:B------:R-:W-:Y:S01]  /*52f0*/  USHF.R.S32.HI UR7, URZ, 0x1f, UR24 ;  /* 0x0000001f3f077899 */ /* 0x000fe20008011418 */
[--C-:B------:R-:W-:Y:S01]  /*5300*/  SHF.R.S32.HI R29, RZ, 0x1f, R28.reuse ;  /* 0x0000001fff1d7819 */ /* 0x100fe2000001141c */
[----:B------:R-:W-:Y:S01]  /*5310*/  ULDC.64 UR8, c[0x0][0x5d0] ;  /* 0x0001740000087ab9 */ /* 0x000fe20000000a00 */
[----:B------:R-:W-:Y:S01]  /*5320*/  BSSY B0, `(.L_x_31) ;  /* 0x00008e6000007945 */ /* 0x000fe20003800000 */
[----:B------:R-:W-:Y:S02]  /*5330*/  UIMAD UR6, UR7, UR8, URZ ;  /* 0x00000008070672a4 */ /* 0x000fe4000f8e023f */
[----:B------:R-:W-:Y:S02]  /*5340*/  IMAD.U32 R25, RZ, RZ, UR8 ;  /* 0x00000008ff197e24 */ /* 0x000fe4000f8e00ff */
[----:B------:R-:W-:Y:S02]  /*5350*/  UIMAD UR6, UR24, UR9, UR6 ;  /* 0x00000009180672a4 */ /* 0x000fe4000f8e0206 */
[----:B------:R-:W-:Y:S01]  /*5360*/  IMAD.WIDE.U32 R24, R25, UR24, R28 ;  /* 0x0000001819187c25 */ /* 0x000fe2000f8e001c */
[----:B------:R-:W-:-:S03]  /*5370*/  ULDC.64 UR8, c[0x0][0x5c0] ;  /* 0x0001700000087ab9 */ /* 0x000fc60000000a00 */
[----:B------:R-:W-:Y:S02]  /*5380*/  VIADD R25, R25, UR6 ;  /* 0x0000000619197c36 */ /* 0x000fe40008000000 */
[-C--:B0-----:R-:W-:Y:S02]  /*5390*/  IMAD R30, R33, R26.reuse, RZ ;  /* 0x0000001a211e7224 */ /* 0x081fe400078e02ff */
[----:B------:R-:W-:-:S04]  /*53a0*/  IMAD.WIDE.U32 R24, R39, R26, R24 ;  /* 0x0000001a27187225 */ /* 0x000fc800078e0018 */
[----:B------:R-:W-:-:S04]  /*53b0*/  IMAD R31, R39, R27, R30 ;  /* 0x0000001b271f7224 */ /* 0x000fc800078e021e */
[----:B------:R-:W-:Y:S01]  /*53c0*/  IMAD.IADD R30, R25, 0x1, R31 ;  /* 0x00000001191e7824 */ /* 0x000fe200078e021f */
[----:B------:R-:W-:Y:S02]  /*53d0*/  LEA R25, P0, R26, R24, 0x3 ;  /* 0x000000181a197211 */ /* 0x000fe400078018ff */
[----:B------:R-:W-:Y:S02]  /*53e0*/  IADD3 R24, P1, R24, UR8, RZ ;  /* 0x0000000818187c10 */ /* 0x000fe4000ff3e0ff */
[----:B------:R-:W-:Y:S02]  /*53f0*/  LEA.HI.X R27, R26, R30, R27, 0x3, P0 ;  /* 0x0000001e1a1b7211 */ /* 0x000fe400000f1c1b */
[----:B------:R-:W-:Y:S02]  /*5400*/  FSETP.NEU.AND P0, PT, RZ, UR23, PT ;  /* 0x00000017ff007c0b */ /* 0x000fe4000bf0d000 */
[----:B------:R-:W-:Y:S02]  /*5410*/  IADD3 R26, P2, R25, UR8, RZ ;  /* 0x00000008191a7c10 */ /* 0x000fe4000ff5e0ff */
[----:B------:R-:W-:-:S02]  /*5420*/  IADD3.X R25, R30, UR9, RZ, P1, !PT ;  /* 0x000000091e197c10 */ /* 0x000fc40008ffe4ff */
[----:B------:R-:W-:-:S07]  /*5430*/  IADD3.X R27, R27, UR9, RZ, P2, !PT ;  /* 0x000000091b1b7c10 */ /* 0x000fce00097fe4ff */
[----:B------:R-:W-:Y:S05]  /*5440*/  @!P0 BRA `(.L_x_32) ;  /* 0x0000006800d48947 */ /* 0x000fea0003800000 */
[----:B------:R-:W-:Y:S01]  /*5450*/  ULDC.64 UR8, c[0x0][0x5b8] ;  /* 0x00016e0000087ab9 */ /* 0x000fe20000000a00 */
[----:B------:R-:W-:Y:S01]  /*5460*/  ISETP.GE.AND P0, PT, R38, 0x1, PT ;  /* 0x000000012600780c */ /* 0x000fe20003f06270 */
[----:B------:R-:W-:Y:S02]  /*5470*/  UIMAD UR6, UR7, UR8, URZ ;  /* 0x00000008070672a4 */ /* 0x000fe4000f8e023f */
[----:B------:R-:W-:Y:S01]  /*5480*/  IMAD.U32 R31, RZ, RZ, UR8 ;  /* 0x00000008ff1f7e24 */ /* 0x000fe2000f8e00ff */
[----:B------:R-:W-:Y:S01]  /*5490*/  BSSY B1, `(.L_x_33) ;  /* 0x0000010000017945 */ /* 0x000fe20003800000 */
[----:B------:R-:W-:Y:S01]  /*54a0*/  ISETP.LT.OR P4, PT, R35, 0x1, !P0 ;  /* 0x000000012300780c */ /* 0x000fe20004781670 */
[----:B------:R-:W-:Y:S02]  /*54b0*/  UIMAD UR6, UR24, UR9, UR6 ;  /* 0x00000009180672a4 */ /* 0x000fe4000f8e0206 */
[----:B------:R-:W-:Y:S01]  /*54c0*/  IMAD.WIDE.U32 R28, R31, UR24, R28 ;  /* 0x000000181f1c7c25 */ /* 0x000fe2000f8e001c */
[----:B------:R-:W-:-:S03]  /*54d0*/  ULDC.64 UR8, c[0x0][0x5a8] ;  /* 0x00016a0000087ab9 */ /* 0x000fc60000000a00 */
[----:B------:R-:W-:Y:S02]  /*54e0*/  IMAD.MOV.U32 R30, RZ, RZ, R28 ;  /* 0x000000ffff1e7224 */ /* 0x000fe400078e001c */
[----:B------:R-:W-:Y:S01]  /*54f0*/  VIADD R31, R29, UR6 ;  /* 0x000000061d1f7c36 */ /* 0x000fe20008000000 */
[----:B------:R-:W-:Y:S02]  /*5500*/  ULDC.64 UR6, c[0x0][0x5b0] ;  /* 0x00016c0000067ab9 */ /* 0x000fe40000000a00 */
[----:B------:R-:W-:Y:S02]  /*5510*/  IMAD R36, R33, UR6, RZ ;  /* 0x0000000621247c24 */ /* 0x000fe4000f8e02ff */
[----:B------:R-:W-:-:S04]  /*5520*/  IMAD.WIDE.U32 R28, R39, UR6, R30 ;  /* 0x00000006271c7c25 */ /* 0x000fc8000f8e001e */
[--C-:B------:R-:W-:Y:S01]  /*5530*/  IMAD R37, R39, UR7, R36.reuse ;  /* 0x0000000727257c24 */ /* 0x100fe2000f8e0224 */
[----:B------:R-:W-:Y:S02]  /*5540*/  IADD3 R28, P1, R28, UR8, RZ ;  /* 0x000000081c1c7c10 */ /* 0x000fe4000ff3e0ff */
[----:B------:R-:W-:Y:S02]  /*5550*/  PRMT R36, RZ, 0x7610, R36 ;  /* 0x00007610ff247816 */ /* 0x000fe40000000024 */
[----:B------:R-:W-:Y:S01]  /*5560*/  IADD3.X R29, R29, UR9, R37, P1, !PT ;  /* 0x000000091d1d7c10 */ /* 0x000fe20008ffe425 */
[----:B------:R-:W-:Y:S08]  /*5570*/  @P4 BRA `(.L_x_34) ;  /* 0x0000000000044947 */ /* 0x000ff00003800000 */
[----:B------:R0:W5:Y:S02]  /*5580*/  LDG.E.U8 R36, desc[UR20][R28.64] ;  /* 0x000000141c247981 */ /* 0x000164000c1e1100 */
.L_x_34:
[----:B------:R-:W-:Y:S05]  /*5590*/  BSYNC B1 ;  /* 0x0000000000017941 */ /* 0x000fea0003800000 */
.L_x_33:
[----:B-----5:R-:W-:Y:S01]  /*55a0*/  LOP3.LUT R36, R36, 0xff, RZ, 0xc0, !PT ;  /* 0x000000ff24247812 */ /* 0x020fe200078ec0ff */
[----:B------:R-:W-:Y:S01]  /*55b0*/  BSSY B1, `(.L_x_35) ;  /* 0x000000b000017945 */ /* 0x000fe20003800000 */
[----:B------:R-:W-:Y:S02]  /*55c0*/  ISETP.LT.OR P2, PT, R35, 0x2, !P0 ;  /* 0x000000022300780c */ /* 0x000fe40004741670 */
[----:B------:R-:W-:-:S05]  /*55d0*/  F2FP.F16.E4M3.UNPACK_B R36, R36 ;  /* 0x00000024ff24723e */ /* 0x000fca00020006ff */
[----:B------:R-:W-:-:S05]  /*55e0*/  HADD2.F32 R36, -RZ, R36.H0_H0 ;  /* 0x20000024ff247230 */ /* 0x000fca0000004100 */
[----:B------:R-:W-:Y:S01]  /*55f0*/  FMUL R37, R36, UR23 ;  /* 0x0000001724257c20 */ /* 0x000fe20008400000 */
[----:B------:R-:W-:-:S03]  /*5600*/  PRMT R36, RZ, 0x7610, R36 ;  /* 0x00007610ff247816 */ /* 0x000fc60000000024 */
[----:B------:R-:W-:-:S05]  /*5610*/  FFMA R37, R228, UR22, R37 ;  /* 0x00000016e4257c23 */ /* 0x000fca0008000025 */
[----:B------:R-:W-:-:S05]  /*5620*/  F2FP.SATFINITE.E4M3.F32.PACK_AB_MERGE_C R37, RZ, R37, RZ ;  /* 0x00000025ff25723e */ /* 0x000fca00048070ff */
[----:B------:R1:W-:Y:S01]  /*5630*/  @!P4 STG.E.U8 desc[UR20][R24.64], R37 ;  /* 0x000000251800c986 */ /* 0x0003e2000c101114 */
[----:B------:R-:W-:Y:S05]  /*5640*/  @P2 BRA `(.L_x_36) ;  /* 0x0000000000042947 */ /* 0x000fea0003800000 */
[----:B------:R2:W5:Y:S02]  /*5650*/  LDG.E.U8 R36, desc[UR20][R28.64+0x1] ;  /* 0x000001141c247981 */ /* 0x000564000c1e1100 */
.L_x_36:
[----:B------:R-:W-:Y:S05]  /*5660*/  BSYNC B1 ;  /* 0x0000000000017941 */ /* 0x000fea0003800000 */
.L_x_35:
[----:B-----5:R-:W-:Y:S01]  /*5670*/  LOP3.LUT R36, R36, 0xff, RZ, 0xc0, !PT ;  /* 0x000000ff24247812 */ /* 0x020fe200078ec0ff */
[----:B------:R-:W-:Y:S01]  /*5680*/  BSSY B1, `(.L_x_37) ;  /* 0x0000013000017945 */ /* 0x000fe20003800000 */
[----:B-1----:R-:W-:Y:S02]  /*5690*/  IADD3 R37, P1, R39, 0x8, RZ ;  /* 0x0000000827257810 */ /* 0x002fe40007f3e0ff */
[----:B------:R-:W-:-:S03]  /*56a0*/  F2FP.F16.E4M3.UNPACK_B R36, R36 ;  /* 0x00000024ff24723e */ /* 0x000fc600020006ff */
[----:B------:R-:W-:Y:S01]  /*56b0*/  IMAD.X R32, RZ, RZ, R33, P1 ;  /* 0x000000ffff207224 */ /* 0x000fe200008e0621 */
[----:B------:R-:W-:Y:S01]  /*56c0*/  ISETP.GE.AND P1, PT, R38, 0x9, PT ;  /* 0x000000092600780c */ /* 0x000fe20003f26270 */
[----:B------:R-:W-:Y:S02]  /*56d0*/  HADD2.F32 R36, -RZ, R36.H0_H0 ;  /* 0x20000024ff247230 */ /* 0x000fe40000004100 */
[----:B------:R-:W-:Y:S01]  /*56e0*/  IMAD R32, R32, UR6, RZ ;  /* 0x0000000620207c24 */ /* 0x000fe2000f8e02ff */
[----:B------:R-:W-:Y:S01]  /*56f0*/  ISETP.LT.OR P5, PT, R35, 0x1, !P1 ;  /* 0x000000012300780c */ /* 0x000fe20004fa1670 */
[----:B------:R-:W-:-:S04]  /*5700*/  IMAD.WIDE.U32 R30, R37, UR6, R30 ;  /* 0x00000006251e7c25 */ /* 0x000fc8000f8e001e */
[----:B------:R-:W-:Y:S01]  /*5710*/  FMUL R36, R36, UR23 ;  /* 0x0000001724247c20 */ /* 0x000fe20008400000 */
[----:B------:R-:W-:-:S03]  /*5720*/  IMAD R37, R37, UR7, R32 ;  /* 0x0000000725257c24 */ /* 0x000fc6000f8e0220 */
[----:B------:R-:W-:Y:S01]  /*5730*/  FFMA R36, R227, UR22, R36 ;  /* 0x00000016e3247c23 */ /* 0x000fe20008000024 */
[----:B------:R-:W-:Y:S02]  /*5740*/  IADD3 R30, P4, R30, UR8, RZ ;  /* 0x000000081e1e7c10 */ /* 0x000fe4000ff9e0ff */
[----:B------:R-:W-:Y:S02]  /*5750*/  PRMT R32, RZ, 0x7610, R32 ;  /* 0x00007610ff207816 */ /* 0x000fe40000000020 */
[----:B------:R-:W-:Y:S02]  /*5760*/  F2FP.SATFINITE.E4M3.F32.PACK_AB_MERGE_C R33, RZ, R36, RZ ;  /* 0x00000024ff21723e */ /* 0x000fe400048070ff */
[----:B------:R-:W-:-:S03]  /*5770*/  IADD3.X R31, R31, UR9, R37, P4, !PT ;  /* 0x000000091f1f7c10 */ /* 0x000fc6000a7fe425 */
[----:B------:R1:W-:Y:S01]  /*5780*/  @!P2 STG.E.U8 desc[UR20][R24.64+0x1], R33 ;  /* 0x000001211800a986 */ /* 0x0003e2000c101114 */
[----:B------:R-:W-:Y:S05]  /*5790*/  @P5 BRA `(.L_x_38) ;  /* 0x0000000000045947 */ /* 0x000fea0003800000 */
[----:B------:R3:W5:Y:S02]  /*57a0*/  LDG.E.U8 R32, desc[UR20][R30.64] ;  /* 0x000000141e207981 */ /* 0x000764000c1e1100 */
.L_x_38:
[----:B------:R-:W-:Y:S05]  /*57b0*/  BSYNC B1 ;  /* 0x0000000000017941 */ /* 0x000fea0003800000 */
.L_x_37:
[----:B-----5:R-:W-:Y:S01]  /*57c0*/  LOP3.LUT R32, R32, 0xff, RZ, 0xc0, !PT ;  /* 0x000000ff20207812 */ /* 0x020fe200078ec0ff */
[----:B------:R-:W-:Y:S01]  /*57d0*/  BSSY B1, `(.L_x_39) ;  /* 0x000000b000017945 */ /* 0x000fe20003800000 */
[----:B------:R-:W-:Y:S02]  /*57e0*/  ISETP.LT.OR P2, PT, R35, 0x2, !P1 ;  /* 0x000000022300780c */ /* 0x000fe40004f41670 */
[----:B------:R-:W-:-:S05]  /*57f0*/  F2FP.F16.E4M3.UNPACK_B R32, R32 ;  /* 0x00000020ff20723e */ /* 0x000fca00020006ff */
[----:B------:R-:W-:-:S05]  /*5800*/  HADD2.F32 R32, -RZ, R32.H0_H0 ;  /* 0x20000020ff207230 */ /* 0x000fca0000004100 */
[----:B-1----:R-:W-:Y:S01]  /*5810*/  FMUL R33, R32, UR23 ;  /* 0x0000001720217c20 */ /* 0x002fe20008400000 */
[----:B------:R-:W-:-:S03]  /*5820*/  PRMT R32, RZ, 0x7610, R32 ;  /* 0x00007610ff207816 */ /* 0x000fc60000000020 */
[----:B------:R-:W-:-:S05]  /*5830*/  FFMA R33, R226, UR22, R33 ;  /* 0x00000016e2217c23 */ /* 0x000fca0008000021 */
[----:B------:R-:W-:-:S05]  /*5840*/  F2FP.SATFINITE.E4M3.F32.PACK_AB_MERGE_C R33, RZ, R33, RZ ;  /* 0x00000021ff21723e */ /* 0x000fca00048070ff */
[----:B------:R1:W-:Y:S01]  /*5850*/  @!P5 STG.E.U8 desc[UR20][R26.64], R33 ;  /* 0x000000211a00d986 */ /* 0x0003e2000c101114 */
[----:B------:R-:W-:Y:S05]  /*5860*/  @P2 BRA `(.L_x_40) ;  /* 0x0000000000042947 */ /* 0x000fea0003800000 */
[----:B------:R4:W5:Y:S02]  /*5870*/  LDG.E.U8 R32, desc[UR20][R30.64+0x1] ;  /* 0x000001141e207981 */ /* 0x000964000c1e1100 */
.L_x_40:
[----:B------:R-:W-:Y:S05]  /*5880*/  BSYNC B1 ;  /* 0x0000000000017941 */ /* 0x000fea0003800000 */
.L_x_39:
[----:B-----5:R-:W-:Y:S01]  /*5890*/  LOP3.LUT R32, R32, 0xff, RZ, 0xc0, !PT ;  /* 0x000000ff20207812 */ /* 0x020fe200078ec0ff */
[----:B------:R-:W-:Y:S01]  /*58a0*/  BSSY B1, `(.L_x_41) ;  /* 0x000000b000017945 */ /* 0x000fe20003800000 */
[----:B------:R-:W-:Y:S02]  /*58b0*/  ISETP.LT.OR P4, PT, R35, 0x9, !P0 ;  /* 0x000000092300780c */ /* 0x000fe40004781670 */
[----:B------:R-:W-:-:S05]  /*58c0*/  F2FP.F16.E4M3.UNPACK_B R32, R32 ;  /* 0x00000020ff20723e */ /* 0x000fca00020006ff */
[----:B------:R-:W-:-:S05]  /*58d0*/  HADD2.F32 R32, -RZ, R32.H0_H0 ;  /* 0x20000020ff207230 */ /* 0x000fca0000004100 */
[----:B------:R-:W-:-:S04]  /*58e0*/  FMUL R32, R32, UR23 ;  /* 0x0000001720207c20 */ /* 0x000fc80008400000 */
[----:B------:R-:W-:-:S05]  /*58f0*/  FFMA R32, R225, UR22, R32 ;  /* 0x00000016e1207c23 */ /* 0x000fca0008000020 */
[----:B-1----:R-:W-:Y:S02]  /*5900*/  F2FP.SATFINITE.E4M3.F32.PACK_AB_MERGE_C R33, RZ, R32, RZ ;  /* 0x00000020ff21723e */ /* 0x002fe400048070ff */
[----:B------:R-:W-:-:S03]  /*5910*/  PRMT R32, RZ, 0x7610, R32 ;  /* 0x00007610ff207816 */ /* 0x000fc60000000020 */
[----:B------:R1:W-:Y:S01]  /*5920*/  @!P2 STG.E.U8 desc[UR20][R26.64+0x1], R33 ;  /* 0x000001211a00a986 */ /* 0x0003e2000c101114 */
[----:B------:R-:W-:Y:S05]  /*5930*/  @P4 BRA `(.L_x_42) ;  /* 0x0000000000044947 */ /* 0x000fea0003800000 */
[----:B------:R0:W5:Y:S02]  /*5940*/  LDG.E.U8 R32, desc[UR20][R28.64+0x8] ;  /* 0x000008141c207981 */ /* 0x000164000c1e1100 */
.L_x_42:
[----:B------:R-:W-:Y:S05]  /*5950*/  BSYNC B1 ;  /* 0x0000000000017941 */ /* 0x000fea0003800000 */
.L_x_41:
        /* <DEDUP_REMOVED lines=12> */
.L_x_44:
[----:B------:R-:W-:Y:S05]  /*5a20*/  BSYNC B1 ;  /* 0x0000000000017941 */ /* 0x000fea0003800000 */
.L_x_43:
        /* <DEDUP_REMOVED lines=12> */
.L_x_46:
[----:B------:R-:W-:Y:S05]  /*5af0*/  BSYNC B1 ;  /* 0x0000000000017941 */ /* 0x000fea0003800000 */
.L_x_45:
        /* <DEDUP_REMOVED lines=12> */
.L_x_48:
[----:B------:R-:W-:Y:S05]  /*5bc0*/  BSYNC B1 ;  /* 0x0000000000017941 */ /* 0x000fea0003800000 */
.L_x_47:
        /* <DEDUP_REMOVED lines=12> */
.L_x_50:
[----:B------:R-:W-:Y:S05]  /*5c90*/  BSYNC B1 ;  /* 0x0000000000017941 */ /* 0x000fea0003800000 */
.L_x_49:
        /* <DEDUP_REMOVED lines=12> */
.L_x_52:
[----:B------:R-:W-:Y:S05]  /*5d60*/  BSYNC B1 ;  /* 0x0000000000017941 */ /* 0x000fea0003800000 */
.L_x_51:
        /* <DEDUP_REMOVED lines=12> */
.L_x_54:
[----:B------:R-:W-:Y:S05]  /*5e30*/  BSYNC B1 ;  /* 0x0000000000017941 */ /* 0x000fea0003800000 */
.L_x_53:
        /* <DEDUP_REMOVED lines=12> */
.L_x_56:
[----:B------:R-:W-:Y:S05]  /*5f00*/  BSYNC B1 ;  /* 0x0000000000017941 */ /* 0x000fea0003800000 */
.L_x_55:
        /* <DEDUP_REMOVED lines=12> */
.L_x_58:
[----:B------:R-:W-:Y:S05]  /*5fd0*/  BSYNC B1 ;  /* 0x0000000000017941 */ /* 0x000fea0003800000 */
.L_x_57:
        /* <DEDUP_REMOVED lines=12> */
.L_x_60:
[----:B------:R-:W-:Y:S05]  /*60a0*/  BSYNC B1 ;  /* 0x0000000000017941 */ /* 0x000fea0003800000 */
.L_x_59:
        /* <DEDUP_REMOVED lines=12> */
.L_x_62:
[----:B------:R-:W-:Y:S05]  /*6170*/  BSYNC B1 ;  /* 0x0000000000017941 */ /* 0x000fea0003800000 */
.L_x_61:
        /* <DEDUP_REMOVED lines=12> */
.L_x_64:
[----:B------:R-:W-:Y:S05]  /*6240*/  BSYNC B1 ;  /* 0x0000000000017941 */ /* 0x000fea0003800000 */
.L_x_63:
        /* <DEDUP_REMOVED lines=12> */
.L_x_66:
[----:B------:R-:W-:Y:S05]  /*6310*/  BSYNC B1 ;  /* 0x0000000000017941 */ /* 0x000fea0003800000 */
.L_x_65:
        /* <DEDUP_REMOVED lines=12> */
.L_x_68:
[----:B------:R-:W-:Y:S05]  /*63e0*/  BSYNC B1 ;  /* 0x0000000000017941 */ /* 0x000fea0003800000 */
.L_x_67:
        /* <DEDUP_REMOVED lines=12> */
.L_x_70:
[----:B------:R-:W-:Y:S05]  /*64b0*/  BSYNC B1 ;  /* 0x0000000000017941 */ /* 0x000fea0003800000 */
.L_x_69:
        /* <DEDUP_REMOVED lines=12> */
.L_x_72:
[----:B------:R-:W-:Y:S05]  /*6580*/  BSYNC B1 ;  /* 0x0000000000017941 */ /* 0x000fea0003800000 */
.L_x_71:
        /* <DEDUP_REMOVED lines=12> */
.L_x_74:
[----:B------:R-:W-:Y:S05]  /*6650*/  BSYNC B1 ;  /* 0x0000000000017941 */ /* 0x000fea0003800000 */
.L_x_73:
        /* <DEDUP_REMOVED lines=12> */
.L_x_76:
[----:B------:R-:W-:Y:S05]  /*6720*/  BSYNC B1 ;  /* 0x0000000000017941 */ /* 0x000fea0003800000 */
.L_x_75:
        /* <DEDUP_REMOVED lines=12> */
.L_x_78:
[----:B------:R-:W-:Y:S05]  /*67f0*/  BSYNC B1 ;  /* 0x0000000000017941 */ /* 0x000fea0003800000 */
.L_x_77:
        /* <DEDUP_REMOVED lines=12> */
.L_x_80:
[----:B------:R-:W-:Y:S05]  /*68c0*/  BSYNC B1 ;  /* 0x0000000000017941 */ /* 0x000fea0003800000 */
.L_x_79:
        /* <DEDUP_REMOVED lines=12> */
.L_x_82:
[----:B------:R-:W-:Y:S05]  /*6990*/  BSYNC B1 ;  /* 0x0000000000017941 */ /* 0x000fea0003800000 */
.L_x_81:
        /* <DEDUP_REMOVED lines=12> */
.L_x_84:
[----:B------:R-:W-:Y:S05]  /*6a60*/  BSYNC B1 ;  /* 0x0000000000017941 */ /* 0x000fea0003800000 */
.L_x_83:
        /* <DEDUP_REMOVED lines=12> */
.L_x_86:
[----:B------:R-:W-:Y:S05]  /*6b30*/  BSYNC B1 ;  /* 0x0000000000017941 */ /* 0x000fea0003800000 */
.L_x_85:
        /* <DEDUP_REMOVED lines=12> */
.L_x_88:
[----:B------:R-:W-:Y:S05]  /*6c00*/  BSYNC B1 ;  /* 0x0000000000017941 */ /* 0x000fea0003800000 */
.L_x_87:
        /* <DEDUP_REMOVED lines=12> */
.L_x_90:
[----:B------:R-:W-:Y:S05]  /*6cd0*/  BSYNC B1 ;  /* 0x0000000000017941 */ /* 0x000fea0003800000 */
.L_x_89:
        /* <DEDUP_REMOVED lines=12> */
.L_x_92:
[----:B------:R-:W-:Y:S05]  /*6da0*/  BSYNC B1 ;  /* 0x0000000000017941 */ /* 0x000fea0003800000 */
.L_x_91:
        /* <DEDUP_REMOVED lines=12> */
.L_x_94:
[----:B------:R-:W-:Y:S05]  /*6e70*/  BSYNC B1 ;  /* 0x0000000000017941 */ /* 0x000fea0003800000 */
.L_x_93:
        /* <DEDUP_REMOVED lines=12> */
.L_x_96:
[----:B------:R-:W-:Y:S05]  /*6f40*/  BSYNC B1 ;  /* 0x0000000000017941 */ /* 0x000fea0003800000 */
.L_x_95:
        /* <DEDUP_REMOVED lines=12> */
.L_x_98:
[----:B------:R-:W-:Y:S05]  /*7010*/  BSYNC B1 ;  /* 0x0000000000017941 */ /* 0x000fea0003800000 */
.L_x_97:
        /* <DEDUP_REMOVED lines=12> */
.L_x_100:
[----:B------:R-:W-:Y:S05]  /*70e0*/  BSYNC B1 ;  /* 0x0000000000017941 */ /* 0x000fea0003800000 */
.L_x_99:
        /* <DEDUP_REMOVED lines=12> */
.L_x_102:
[----:B------:R-:W-:Y:S05]  /*71b0*/  BSYNC B1 ;  /* 0x0000000000017941 */ /* 0x000fea0003800000 */
.L_x_101:
        /* <DEDUP_REMOVED lines=12> */
.L_x_104:
[----:B------:R-:W-:Y:S05]  /*7280*/  BSYNC B1 ;  /* 0x0000000000017941 */ /* 0x000fea0003800000 */
.L_x_103:
        /* <DEDUP_REMOVED lines=12> */
.L_x_106:
[----:B------:R-:W-:Y:S05]  /*7350*/  BSYNC B1 ;  /* 0x0000000000017941 */ /* 0x000fea0003800000 */
.L_x_105:
        /* <DEDUP_REMOVED lines=12> */
.L_x_108:
[----:B------:R-:W-:Y:S05]  /*7420*/  BSYNC B1 ;  /* 0x0000000000017941 */ /* 0x000fea0003800000 */
.L_x_107:
        /* <DEDUP_REMOVED lines=12> */
.L_x_110:
[----:B------:R-:W-:Y:S05]  /*74f0*/  BSYNC B1 ;  /* 0x0000000000017941 */ /* 0x000fea0003800000 */
.L_x_109:
        /* <DEDUP_REMOVED lines=12> */
.L_x_112:
[----:B------:R-:W-:Y:S05]  /*75c0*/  BSYNC B1 ;  /* 0x0000000000017941 */ /* 0x000fea0003800000 */
.L_x_111:
        /* <DEDUP_REMOVED lines=12> */
.L_x_114:
[----:B------:R-:W-:Y:S05]  /*7690*/  BSYNC B1 ;  /* 0x0000000000017941 */ /* 0x000fea0003800000 */
.L_x_113:
        /* <DEDUP_REMOVED lines=12> */
.L_x_116:
[----:B------:R-:W-:Y:S05]  /*7760*/  BSYNC B1 ;  /* 0x0000000000017941 */ /* 0x000fea0003800000 */
.L_x_115:
        /* <DEDUP_REMOVED lines=12> */
.L_x_118:
[----:B------:R-:W-:Y:S05]  /*7830*/  BSYNC B1 ;  /* 0x0000000000017941 */ /* 0x000fea0003800000 */
.L_x_117:
        /* <DEDUP_REMOVED lines=12> */
.L_x_120:
[----:B------:R-:W-:Y:S05]  /*7900*/  BSYNC B1 ;  /* 0x0000000000017941 */ /* 0x000fea0003800000 */
.L_x_119:
        /* <DEDUP_REMOVED lines=12> */
.L_x_122:
[----:B------:R-:W-:Y:S05]  /*79d0*/  BSYNC B1 ;  /* 0x0000000000017941 */ /* 0x000fea0003800000 */
.L_x_121:
        /* <DEDUP_REMOVED lines=12> */
.L_x_124:
[----:B------:R-:W-:Y:S05]  /*7aa0*/  BSYNC B1 ;  /* 0x0000000000017941 */ /* 0x000fea0003800000 */
.L_x_123:
        /* <DEDUP_REMOVED lines=12> */
.L_x_126:
[----:B------:R-:W-:Y:S05]  /*7b70*/  BSYNC B1 ;  /* 0x0000000000017941 */ /* 0x000fea0003800000 */
.L_x_125:
        /* <DEDUP_REMOVED lines=12> */
.L_x_128:
[----:B------:R-:W-:Y:S05]  /*7c40*/  BSYNC B1 ;  /* 0x0000000000017941 */ /* 0x000fea0003800000 */
.L_x_127:
        /* <DEDUP_REMOVED lines=12> */
.L_x_130:
[----:B------:R-:W-:Y:S05]  /*7d10*/  BSYNC B1 ;  /* 0x0000000000017941 */ /* 0x000fea0003800000 */
.L_x_129:
        /* <DEDUP_REMOVED lines=12> */
.L_x_132:
[----:B------:R-:W-:Y:S05]  /*7de0*/  BSYNC B1 ;  /* 0x0000000000017941 */ /* 0x000fea0003800000 */
.L_x_131:
        /* <DEDUP_REMOVED lines=12> */
.L_x_134:
[----:B------:R-:W-:Y:S05]  /*7eb0*/  BSYNC B1 ;  /* 0x0000000000017941 */ /* 0x000fea0003800000 */
.L_x_133:
        /* <DEDUP_REMOVED lines=12> */
.L_x_136:
[----:B------:R-:W-:Y:S05]  /*7f80*/  BSYNC B1 ;  /* 0x0000000000017941 */ /* 0x000fea0003800000 */
.L_x_135:
        /* <DEDUP_REMOVED lines=12> */
.L_x_138:
[----:B------:R-:W-:Y:S05]  /*8050*/  BSYNC B1 ;  /* 0x0000000000017941 */ /* 0x000fea0003800000 */
.L_x_137:
        /* <DEDUP_REMOVED lines=12> */
.L_x_140:
[----:B------:R-:W-:Y:S05]  /*8120*/  BSYNC B1 ;  /* 0x0000000000017941 */ /* 0x000fea0003800000 */
.L_x_139:
        /* <DEDUP_REMOVED lines=12> */
.L_x_142:
[----:B------:R-:W-:Y:S05]  /*81f0*/  BSYNC B1 ;  /* 0x0000000000017941 */ /* 0x000fea0003800000 */
.L_x_141:
        /* <DEDUP_REMOVED lines=12> */
.L_x_144:
[----:B------:R-:W-:Y:S05]  /*82c0*/  BSYNC B1 ;  /* 0x0000000000017941 */ /* 0x000fea0003800000 */
.L_x_143:
        /* <DEDUP_REMOVED lines=12> */
.L_x_146:
[----:B------:R-:W-:Y:S05]  /*8390*/  BSYNC B1 ;  /* 0x0000000000017941 */ /* 0x000fea0003800000 */
.L_x_145:
        /* <DEDUP_REMOVED lines=12> */
.L_x_148:
[----:B------:R-:W-:Y:S05]  /*8460*/  BSYNC B1 ;  /* 0x0000000000017941 */ /* 0x000fea0003800000 */
.L_x_147:
        /* <DEDUP_REMOVED lines=12> */
.L_x_150:
[----:B------:R-:W-:Y:S05]  /*8530*/  BSYNC B1 ;  /* 0x0000000000017941 */ /* 0x000fea0003800000 */
.L_x_149:
        /* <DEDUP_REMOVED lines=12> */
.L_x_152:
[----:B------:R-:W-:Y:S05]  /*8600*/  BSYNC B1 ;  /* 0x0000000000017941 */ /* 0x000fea0003800000 */
.L_x_151:
        /* <DEDUP_REMOVED lines=12> */
.L_x_154:
[----:B------:R-:W-:Y:S05]  /*86d0*/  BSYNC B1 ;  /* 0x0000000000017941 */ /* 0x000fea0003800000 */
.L_x_153:
        /* <DEDUP_REMOVED lines=12> */
.L_x_156:
[----:B------:R-:W-:Y:S05]  /*87a0*/  BSYNC B1 ;  /* 0x0000000000017941 */ /* 0x000fea0003800000 */
.L_x_155:
        /* <DEDUP_REMOVED lines=12> */
.L_x_158:
[----:B------:R-:W-:Y:S05]  /*8870*/  BSYNC B1 ;  /* 0x0000000000017941 */ /* 0x000fea0003800000 */
.L_x_157:
        /* <DEDUP_REMOVED lines=12> */
.L_x_160:
[----:B------:R-:W-:Y:S05]  /*8940*/  BSYNC B1 ;  /* 0x0000000000017941 */ /* 0x000fea0003800000 */
.L_x_159:
        /* <DEDUP_REMOVED lines=12> */
.L_x_162:
[----:B------:R-:W-:Y:S05]  /*8a10*/  BSYNC B1 ;  /* 0x0000000000017941 */ /* 0x000fea0003800000 */
.L_x_161:
        /* <DEDUP_REMOVED lines=12> */
.L_x_164:
[----:B------:R-:W-:Y:S05]  /*8ae0*/  BSYNC B1 ;  /* 0x0000000000017941 */ /* 0x000fea0003800000 */
.L_x_163:
        /* <DEDUP_REMOVED lines=12> */
.L_x_166:
[----:B------:R-:W-:Y:S05]  /*8bb0*/  BSYNC B1 ;  /* 0x0000000000017941 */ /* 0x000fea0003800000 */
.L_x_165:
        /* <DEDUP_REMOVED lines=12> */
.L_x_168:
[----:B------:R-:W-:Y:S05]  /*8c80*/  BSYNC B1 ;  /* 0x0000000000017941 */ /* 0x000fea0003800000 */
.L_x_167:
        /* <DEDUP_REMOVED lines=12> */
.L_x_170:
[----:B------:R-:W-:Y:S05]  /*8d50*/  BSYNC B1 ;  /* 0x0000000000017941 */ /* 0x000fea0003800000 */
.L_x_169:
        /* <DEDUP_REMOVED lines=12> */
.L_x_172:
[----:B------:R-:W-:Y:S05]  /*8e20*/  BSYNC B1 ;  /* 0x0000000000017941 */ /* 0x000fea0003800000 */
.L_x_171:
        /* <DEDUP_REMOVED lines=12> */
.L_x_174:
[----:B------:R-:W-:Y:S05]  /*8ef0*/  BSYNC B1 ;  /* 0x0000000000017941 */ /* 0x000fea0003800000 */
.L_x_173:
        /* <DEDUP_REMOVED lines=12> */
.L_x_176:
[----:B------:R-:W-:Y:S05]  /*8fc0*/  BSYNC B1 ;  /* 0x0000000000017941 */ /* 0x000fea0003800000 */
.L_x_175:
        /* <DEDUP_REMOVED lines=12> */
.L_x_178:
[----:B------:R-:W-:Y:S05]  /*9090*/  BSYNC B1 ;  /* 0x0000000000017941 */ /* 0x000fea0003800000 */
.L_x_177:
        /* <DEDUP_REMOVED lines=12> */
.L_x_180:
[----:B------:R-:W-:Y:S05]  /*9160*/  BSYNC B1 ;  /* 0x0000000000017941 */ /* 0x000fea0003800000 */
.L_x_179:
        /* <DEDUP_REMOVED lines=12> */
.L_x_182:
[----:B------:R-:W-:Y:S05]  /*9230*/  BSYNC B1 ;  /* 0x0000000000017941 */ /* 0x000fea0003800000 */
.L_x_181:
        /* <DEDUP_REMOVED lines=12> */
.L_x_184:
[----:B------:R-:W-:Y:S05]  /*9300*/  BSYNC B1 ;  /* 0x0000000000017941 */ /* 0x000fea0003800000 */
.L_x_183:
        /* <DEDUP_REMOVED lines=12> */
.L_x_186:
[----:B------:R-:W-:Y:S05]  /*93d0*/  BSYNC B1 ;  /* 0x0000000000017941 */ /* 0x000fea0003800000 */
.L_x_185:
        /* <DEDUP_REMOVED lines=12> */
.L_x_188:
[----:B------:R-:W-:Y:S05]  /*94a0*/  BSYNC B1 ;  /* 0x0000000000017941 */ /* 0x000fea0003800000 */
.L_x_187:
[----:B-----5:R-:W-:Y:S01]  /*94b0*/  LOP3.LUT R32, R32, 0xff, RZ, 0xc0, !PT ;  /* 0x000000ff20207812 */ /* 0x020fe200078ec0ff */
[----:B------:R-:W-:Y:S01]  /*94c0*/  BSSY B1, `(.L_x_189) ;  /* 0x000000b000017945 */ /* 0x000fe20003800000 */
[----:B------:R-:W-:Y:S02]  /*94d0*/  ISETP.LT.OR P4, PT, R35, 0x99, !P1 ;  /* 0x000000992300780c */ /* 0x000fe40004f81670 */
[----:B------:R-:W-:-:S05]  /*94e0*/  F2FP.F16.E4M3.UNPACK_B R32, R32 ;  /* 0x00000020ff20723e */ /* 0x000fca00020006ff */
[----:B------:R-:W-:-:S05]  /*94f0*/  HADD2.F32 R32, -RZ, R32.H0_H0 ;  /* 0x20000020ff207230 */ /* 0x000fca0000004100 */
[----:B------:R-:W-:-:S04]  /*9500*/  FMUL R32, R32, UR23 ;  /* 0x0000001720207c20 */ /* 0x000fc80008400000 */
[----:B------:R-:W-:Y:S01]  /*9510*/  FFMA R32, R23, UR22, R32 ;  /* 0x0000001617207c23 */ /* 0x000fe20008000020 */
[----:B------:R-:W-:-:S04]  /*9520*/  PRMT R23, RZ, 0x7610, R23 ;  /* 0x00007610ff177816 */ /* 0x000fc80000000017 */
[----:B-1----:R-:W-:-:S05]  /*9530*/  F2FP.SATFINITE.E4M3.F32.PACK_AB_MERGE_C R33, RZ, R32, RZ ;  /* 0x00000020ff21723e */ /* 0x002fca00048070ff */
[----:B------:R1:W-:Y:S01]  /*9540*/  @!P2 STG.E.U8 desc[UR20][R24.64+0x99], R33 ;  /* 0x000099211800a986 */ /* 0x0003e2000c101114 */
[----:B------:R-:W-:Y:S05]  /*9550*/  @P4 BRA `(.L_x_190) ;  /* 0x0000000000044947 */ /* 0x000fea0003800000 */
[----:B------:R0:W5:Y:S02]  /*9560*/  LDG.E.U8 R23, desc[UR20][R30.64+0x98] ;  /* 0x000098141e177981 */ /* 0x000164000c1e1100 */
.L_x_190:
[----:B------:R-:W-:Y:S05]  /*9570*/  BSYNC B1 ;  /* 0x0000000000017941 */ /* 0x000fea0003800000 */
.L_x_189:
        /* <DEDUP_REMOVED lines=8> */
[----:B------:R-:W-:-:S05]  /*9600*/  F2FP.SATFINITE.E4M3.F32.PACK_AB_MERGE_C R23, RZ, R23, RZ ;  /* 0x00000017ff17723e */ /* 0x000fca00048070ff */
[----:B------:R0:W-:Y:S01]  /*9610*/  @!P4 STG.E.U8 desc[UR20][R26.64+0x98], R23 ;  /* 0x000098171a00c986 */ /* 0x0001e2000c101114 */
[----:B------:R-:W-:Y:S05]  /*9620*/  @P2 BRA `(.L_x_192) ;  /* 0x0000000000042947 */ /* 0x000fea0003800000 */
[----:B------:R0:W5:Y:S02]  /*9630*/  LDG.E.U8 R22, desc[UR20][R30.64+0x99] ;  /* 0x000099141e167981 */ /* 0x000164000c1e1100 */
.L_x_192:
[----:B------:R-:W-:Y:S05]  /*9640*/  BSYNC B1 ;  /* 0x0000000000017941 */ /* 0x000fea0003800000 */
.L_x_191:
        /* <DEDUP_REMOVED lines=8> */
[----:B0-----:R-:W-:-:S05]  /*96d0*/  F2FP.SATFINITE.E4M3.F32.PACK_AB_MERGE_C R23, RZ, R22, RZ ;  /* 0x00000016ff17723e */ /* 0x001fca00048070ff */
[----:B------:R0:W-:Y:S01]  /*96e0*/  @!P2 STG.E.U8 desc[UR20][R26.64+0x99], R23 ;  /* 0x000099171a00a986 */ /* 0x0001e2000c101114 */
[----:B------:R-:W-:Y:S05]  /*96f0*/  @P4 BRA `(.L_x_194) ;  /* 0x0000000000044947 */ /* 0x000fea0003800000 */
[----:B------:R0:W5:Y:S02]  /*9700*/  LDG.E.U8 R21, desc[UR20][R28.64+0xa0] ;  /* 0x0000a0141c157981 */ /* 0x000164000c1e1100 */
.L_x_194:
[----:B------:R-:W-:Y:S05]  /*9710*/  BSYNC B1 ;  /* 0x0000000000017941 */ /* 0x000fea0003800000 */
.L_x_193:
        /* <DEDUP_REMOVED lines=12> */
.L_x_196:
[----:B------:R-:W-:Y:S05]  /*97e0*/  BSYNC B1 ;  /* 0x0000000000017941 */ /* 0x000fea0003800000 */
.L_x_195:
        /* <DEDUP_REMOVED lines=12> */
.L_x_198:
[----:B------:R-:W-:Y:S05]  /*98b0*/  BSYNC B1 ;  /* 0x0000000000017941 */ /* 0x000fea0003800000 */
.L_x_197:
        /* <DEDUP_REMOVED lines=12> */
.L_x_200:
[----:B------:R-:W-:Y:S05]  /*9980*/  BSYNC B1 ;  /* 0x0000000000017941 */ /* 0x000fea0003800000 */
.L_x_199:
        /* <DEDUP_REMOVED lines=12> */
.L_x_202:
[----:B------:R-:W-:Y:S05]  /*9a50*/  BSYNC B1 ;  /* 0x0000000000017941 */ /* 0x000fea0003800000 */
.L_x_201:
        /* <DEDUP_REMOVED lines=12> */
.L_x_204:
[----:B------:R-:W-:Y:S05]  /*9b20*/  BSYNC B1 ;  /* 0x0000000000017941 */ /* 0x000fea0003800000 */
.L_x_203:
        /* <DEDUP_REMOVED lines=12> */
.L_x_206:
[----:B------:R-:W-:Y:S05]  /*9bf0*/  BSYNC B1 ;  /* 0x0000000000017941 */ /* 0x000fea0003800000 */
.L_x_205:
        /* <DEDUP_REMOVED lines=12> */
.L_x_208:
[----:B------:R-:W-:Y:S05]  /*9cc0*/  BSYNC B1 ;  /* 0x0000000000017941 */ /* 0x000fea0003800000 */
.L_x_207:
        /* <DEDUP_REMOVED lines=12> */
.L_x_210:
[----:B------:R-:W-:Y:S05]  /*9d90*/  BSYNC B1 ;  /* 0x0000000000017941 */ /* 0x000fea0003800000 */
.L_x_209:
        /* <DEDUP_REMOVED lines=12> */
.L_x_212:
[----:B------:R-:W-:Y:S05]  /*9e60*/  BSYNC B1 ;  /* 0x0000000000017941 */ /* 0x000fea0003800000 */
.L_x_211:
        /* <DEDUP_REMOVED lines=12> */
.L_x_214:
[----:B------:R-:W-:Y:S05]  /*9f30*/  BSYNC B1 ;  /* 0x0000000000017941 */ /* 0x000fea0003800000 */
.L_x_213:
        /* <DEDUP_REMOVED lines=12> */
.L_x_216:
[----:B------:R-:W-:Y:S05]  /*a000*/  BSYNC B1 ;  /* 0x0000000000017941 */ /* 0x000fea0003800000 */
.L_x_215:
        /* <DEDUP_REMOVED lines=12> */
.L_x_218:
[----:B------:R-:W-:Y:S05]  /*a0d0*/  BSYNC B1 ;  /* 0x0000000000017941 */ /* 0x000fea0003800000 */
.L_x_217:
        /* <DEDUP_REMOVED lines=12> */
.L_x_220:
[----:B------:R-:W-:Y:S05]  /*a1a0*/  BSYNC B1 ;  /* 0x0000000000017941 */ /* 0x000fea0003800000 */
.L_x_219:
        /* <DEDUP_REMOVED lines=12> */
.L_x_222:
[----:B------:R-:W-:Y:S05]  /*a270*/  BSYNC B1 ;  /* 0x0000000000017941 */ /* 0x000fea0003800000 */
.L_x_221:
        /* <DEDUP_REMOVED lines=12> */
.L_x_224:
[----:B------:R-:W-:Y:S05]  /*a340*/  BSYNC B1 ;  /* 0x0000000000017941 */ /* 0x000fea0003800000 */
.L_x_223:
        /* <DEDUP_REMOVED lines=12> */
.L_x_226:
[----:B------:R-:W-:Y:S05]  /*a410*/  BSYNC B1 ;  /* 0x0000000000017941 */ /* 0x000fea0003800000 */
.L_x_225:
        /* <DEDUP_REMOVED lines=12> */
.L_x_228:
[----:B------:R-:W-:Y:S05]  /*a4e0*/  BSYNC B1 ;  /* 0x0000000000017941 */ /* 0x000fea0003800000 */
.L_x_227:
        /* <DEDUP_REMOVED lines=12> */
.L_x_230:
[----:B------:R-:W-:Y:S05]  /*a5b0*/  BSYNC B1 ;  /* 0x0000000000017941 */ /* 0x000fea0003800000 */
.L_x_229:
        /* <DEDUP_REMOVED lines=12> */
.L_x_232:
[----:B------:R-:W-:Y:S05]  /*a680*/  BSYNC B1 ;  /* 0x0000000000017941 */ /* 0x000fea0003800000 */
.L_x_231:
[----:B-----5:R-:W-:Y:S01]  /*a690*/  LOP3.LUT R2, R2, 0xff, RZ, 0xc0, !PT ;  /* 0x000000ff02027812 */ /* 0x020fe200078ec0ff */
[----:B------:R-:W-:Y:S01]  /*a6a0*/  BSSY B1, `(.L_x_233) ;  /* 0x000000b000017945 */ /* 0x000fe20003800000 */
[----:B------:R-:W-:Y:S02]  /*a6b0*/  ISETP.LT.OR P4, PT, R35, 0xc9, !P0 ;  /* 0x000000c92300780c */ /* 0x000fe40004781670 */
[----:B------:R-:W-:-:S05]  /*a6c0*/  F2FP.F16.E4M3.UNPACK_B R2, R2 ;  /* 0x00000002ff02723e */ /* 0x000fca00020006ff */
[----:B------:R-:W-:-:S05]  /*a6d0*/  HADD2.F32 R2, -RZ, R2.H0_H0 ;  /* 0x20000002ff027230 */ /* 0x000fca0000004100 */
[----:B0-----:R-:W-:-:S04]  /*a6e0*/  FMUL R3, R2, UR23 ;  /* 0x0000001702037c20 */ /* 0x001fc80008400000 */
[----:B------:R-:W-:Y:S01]  /*a6f0*/  FFMA R3, R0, UR22, R3 ;  /* 0x0000001600037c23 */ /* 0x000fe20008000003 */
[----:B------:R-:W-:-:S04]  /*a700*/  PRMT R0, RZ, 0x7610, R0 ;  /* 0x00007610ff007816 */ /* 0x000fc80000000000 */
[----:B------:R-:W-:-:S05]  /*a710*/  F2FP.SATFINITE.E4M3.F32.PACK_AB_MERGE_C R3, RZ, R3, RZ ;  /* 0x00000003ff03723e */ /* 0x000fca00048070ff */
[----:B------:R0:W-:Y:S01]  /*a720*/  @!P2 STG.E.U8 desc[UR20][R26.64+0xc1], R3 ;  /* 0x0000c1031a00a986 */ /* 0x0001e2000c101114 */
[----:B------:R-:W-:Y:S05]  /*a730*/  @P4 BRA `(.L_x_234) ;  /* 0x0000000000044947 */ /* 0x000fea0003800000 */
[----:B------:R0:W5:Y:S02]  /*a740*/  LDG.E.U8 R0, desc[UR20][R28.64+0xc8] ;  /* 0x0000c8141c007981 */ /* 0x000164000c1e1100 */
.L_x_234:
[----:B------:R-:W-:Y:S05]  /*a750*/  BSYNC B1 ;  /* 0x0000000000017941 */ /* 0x000fea0003800000 */
.L_x_233:
[----:B------:R-:W2:Y:S01]  /*a760*/  LDL.LU R2, [R1] ;  /* 0x0000000001027983 */ /* 0x000ea20000300800 */
[----:B-----5:R-:W-:Y:S01]  /*a770*/  LOP3.LUT R0, R0, 0xff, RZ, 0xc0, !PT ;  /* 0x000000ff00007812 */ /* 0x020fe200078ec0ff */
[----:B------:R-:W-:Y:S01]  /*a780*/  BSSY B1, `(.L_x_235) ;  /* 0x000000b000017945 */ /* 0x000fe20003800000 */
[----:B------:R-:W-:Y:S02]  /*a790*/  ISETP.LT.OR P2, PT, R35, 0xca, !P0 ;  /* 0x000000ca2300780c */ /* 0x000fe40004741670 */
[----:B------:R-:W-:-:S05]  /*a7a0*/  F2FP.F16.E4M3.UNPACK_B R0, R0 ;  /* 0x00000000ff00723e */ /* 0x000fca00020006ff */
[----:B------:R-:W-:-:S05]  /*a7b0*/  HADD2.F32 R0, -RZ, R0.H0_H0 ;  /* 0x20000000ff007230 */ /* 0x000fca0000004100 */
[----:B------:R-:W-:-:S04]  /*a7c0*/  FMUL R0, R0, UR23 ;  /* 0x0000001700007c20 */ /* 0x000fc80008400000 */
[----:B--2---:R-:W-:-:S05]  /*a7d0*/  FFMA R0, R2, UR22, R0 ;  /* 0x0000001602007c23 */ /* 0x004fca0008000000 */
[----:B0-----:R-:W-:Y:S02]  /*a7e0*/  F2FP.SATFINITE.E4M3.F32.PACK_AB_MERGE_C R3, RZ, R0, RZ ;  /* 0x00000000ff03723e */ /* 0x001fe400048070ff */
[----:B------:R-:W-:-:S03]  /*a7f0*/  PRMT R0, RZ, 0x7610, R0 ;  /* 0x00007610ff007816 */ /* 0x000fc60000000000 */
[----:B------:R0:W-:Y:S01]  /*a800*/  @!P4 STG.E.U8 desc[UR20][R24.64+0xc8], R3 ;  /* 0x0000c8031800c986 */ /* 0x0001e2000c101114 */
[----:B------:R-:W-:Y:S05]  /*a810*/  @P2 BRA `(.L_x_236) ;  /* 0x0000000000042947 */ /* 0x000fea0003800000 */
[----:B------:R2:W5:Y:S02]  /*a820*/  LDG.E.U8 R0, desc[UR20][R28.64+0xc9] ;  /* 0x0000c9141c007981 */ /* 0x000564000c1e1100 */
.L_x_236:
[----:B------:R-:W-:Y:S05]  /*a830*/  BSYNC B1 ;  /* 0x0000000000017941 */ /* 0x000fea0003800000 */
.L_x_235:
[----:B------:R-:W3:Y:S01]  /*a840*/  LDL.LU R2, [R1+0x4] ;  /* 0x0000040001027983 */ /* 0x000ee20000300800 */
[----:B-----5:R-:W-:Y:S01]  /*a850*/  LOP3.LUT R0, R0, 0xff, RZ, 0xc0, !PT ;  /* 0x000000ff00007812 */ /* 0x020fe200078ec0ff */
[----:B------:R-:W-:Y:S01]  /*a860*/  BSSY B1, `(.L_x_237) ;  /* 0x000000b000017945 */ /* 0x000fe20003800000 */
[----:B------:R-:W-:Y:S02]  /*a870*/  ISETP.LT.OR P4, PT, R35, 0xc9, !P1 ;  /* 0x000000c92300780c */ /* 0x000fe40004f81670 */
[----:B------:R-:W-:-:S05]  /*a880*/  F2FP.F16.E4M3.UNPACK_B R0, R0 ;  /* 0x00000000ff00723e */ /* 0x000fca00020006ff */
[----:B------:R-:W-:-:S05]  /*a890*/  HADD2.F32 R0, -RZ, R0.H0_H0 ;  /* 0x20000000ff007230 */ /* 0x000fca0000004100 */
[----:B------:R-:W-:-:S04]  /*a8a0*/  FMUL R0, R0, UR23 ;  /* 0x0000001700007c20 */ /* 0x000fc80008400000 */
[----:B---3--:R-:W-:-:S05]  /*a8b0*/  FFMA R0, R2, UR22, R0 ;  /* 0x0000001602007c23 */ /* 0x008fca0008000000 */
[----:B0-----:R-:W-:Y:S02]  /*a8c0*/  F2FP.SATFINITE.E4M3.F32.PACK_AB_MERGE_C R3, RZ, R0, RZ ;  /* 0x00000000ff03723e */ /* 0x001fe400048070ff */
[----:B------:R-:W-:-:S03]  /*a8d0*/  PRMT R0, RZ, 0x7610, R0 ;  /* 0x00007610ff007816 */ /* 0x000fc60000000000 */
[----:B------:R0:W-:Y:S01]  /*a8e0*/  @!P2 STG.E.U8 desc[UR20][R24.64+0xc9], R3 ;  /* 0x0000c9031800a986 */ /* 0x0001e2000c101114 */
[----:B------:R-:W-:Y:S05]  /*a8f0*/  @P4 BRA `(.L_x_238) ;  /* 0x0000000000044947 */ /* 0x000fea0003800000 */
[----:B------:R3:W5:Y:S02]  /*a900*/  LDG.E.U8 R0, desc[UR20][R30.64+0xc8] ;  /* 0x0000c8141e007981 */ /* 0x000764000c1e1100 */
.L_x_238:
[----:B------:R-:W-:Y:S05]  /*a910*/  BSYNC B1 ;  /* 0x0000000000017941 */ /* 0x000fea0003800000 */
.L_x_237:
[----:B------:R-:W2:Y:S01]  /*a920*/  LDL.LU R2, [R1+0x8] ;  /* 0x0000080001027983 */ /* 0x000ea20000300800 */
        /* <DEDUP_REMOVED lines=12> */
.L_x_240:
[----:B------:R-:W-:Y:S05]  /*a9f0*/  BSYNC B1 ;  /* 0x0000000000017941 */ /* 0x000fea0003800000 */
.L_x_239:
        /* <DEDUP_REMOVED lines=13> */
.L_x_242:
[----:B------:R-:W-:Y:S05]  /*aad0*/  BSYNC B1 ;  /* 0x0000000000017941 */ /* 0x000fea0003800000 */
.L_x_241:
        /* <DEDUP_REMOVED lines=13> */
.L_x_244:
[----:B------:R-:W-:Y:S05]  /*abb0*/  BSYNC B1 ;  /* 0x0000000000017941 */ /* 0x000fea0003800000 */
.L_x_243:
        /* <DEDUP_REMOVED lines=13> */
.L_x_246:
[----:B------:R-:W-:Y:S05]  /*ac90*/  BSYNC B1 ;  /* 0x0000000000017941 */ /* 0x000fea0003800000 */
.L_x_245:
        /* <DEDUP_REMOVED lines=13> */
.L_x_248:
[----:B------:R-:W-:Y:S05]  /*ad70*/  BSYNC B1 ;  /* 0x0000000000017941 */ /* 0x000fea0003800000 */
.L_x_247:
        /* <DEDUP_REMOVED lines=13> */
.L_x_250:
[----:B------:R-:W-:Y:S05]  /*ae50*/  BSYNC B1 ;  /* 0x0000000000017941 */ /* 0x000fea0003800000 */
.L_x_249:
        /* <DEDUP_REMOVED lines=13> */
.L_x_252:
[----:B------:R-:W-:Y:S05]  /*af30*/  BSYNC B1 ;  /* 0x0000000000017941 */ /* 0x000fea0003800000 */
.L_x_251:
        /* <DEDUP_REMOVED lines=13> */
.L_x_254:
[----:B------:R-:W-:Y:S05]  /*b010*/  BSYNC B1 ;  /* 0x0000000000017941 */ /* 0x000fea0003800000 */
.L_x_253:
        /* <DEDUP_REMOVED lines=13> */
.L_x_256:
[----:B------:R-:W-:Y:S05]  /*b0f0*/  BSYNC B1 ;  /* 0x0000000000017941 */ /* 0x000fea0003800000 */
.L_x_255:
        /* <DEDUP_REMOVED lines=13> */
.L_x_258:
[----:B------:R-:W-:Y:S05]  /*b1d0*/  BSYNC B1 ;  /* 0x0000000000017941 */ /* 0x000fea0003800000 */
.L_x_257:
        /* <DEDUP_REMOVED lines=13> */
.L_x_260:
[----:B------:R-:W-:Y:S05]  /*b2b0*/  BSYNC B1 ;  /* 0x0000000000017941 */ /* 0x000fea0003800000 */
.L_x_259:
        /* <DEDUP_REMOVED lines=13> */
.L_x_262:
[----:B------:R-:W-:Y:S05]  /*b390*/  BSYNC B1 ;  /* 0x0000000000017941 */ /* 0x000fea0003800000 */
.L_x_261:
        /* <DEDUP_REMOVED lines=13> */
.L_x_264:
[----:B------:R-:W-:Y:S05]  /*b470*/  BSYNC B1 ;  /* 0x0000000000017941 */ /* 0x000fea0003800000 */
.L_x_263:
        /* <DEDUP_REMOVED lines=13> */
.L_x_266:
[----:B------:R-:W-:Y:S05]  /*b550*/  BSYNC B1 ;  /* 0x0000000000017941 */ /* 0x000fea0003800000 */
.L_x_265:
        /* <DEDUP_REMOVED lines=13> */
.L_x_268:
[----:B------:R-:W-:Y:S05]  /*b630*/  BSYNC B1 ;  /* 0x0000000000017941 */ /* 0x000fea0003800000 */
.L_x_267:
        /* <DEDUP_REMOVED lines=13> */
.L_x_270:
[----:B------:R-:W-:Y:S05]  /*b710*/  BSYNC B1 ;  /* 0x0000000000017941 */ /* 0x000fea0003800000 */
.L_x_269:
        /* <DEDUP_REMOVED lines=13> */
.L_x_272:
[----:B------:R-:W-:Y:S05]  /*b7f0*/  BSYNC B1 ;  /* 0x0000000000017941 */ /* 0x000fea0003800000 */
.L_x_271:
        /* <DEDUP_REMOVED lines=13> */
.L_x_274:
[----:B------:R-:W-:Y:S05]  /*b8d0*/  BSYNC B1 ;  /* 0x0000000000017941 */ /* 0x000fea0003800000 */
.L_x_273:
        /* <DEDUP_REMOVED lines=13> */
.L_x_276:
[----:B------:R-:W-:Y:S05]  /*b9b0*/  BSYNC B1 ;  /* 0x0000000000017941 */ /* 0x000fea0003800000 */
.L_x_275:
        /* <DEDUP_REMOVED lines=13> */
.L_x_278:
[----:B------:R-:W-:Y:S05]  /*ba90*/  BSYNC B1 ;  /* 0x0000000000017941 */ /* 0x000fea0003800000 */
.L_x_277:
        /* <DEDUP_REMOVED lines=13> */
.L_x_280:
[----:B------:R-:W-:Y:S05]  /*bb70*/  BSYNC B1 ;  /* 0x0000000000017941 */ /* 0x000fea0003800000 */
.L_x_279:
        /* <DEDUP_REMOVED lines=13> */
.L_x_282:
[----:B------:R-:W-:Y:S05]  /*bc50*/  BSYNC B1 ;  /* 0x0000000000017941 */ /* 0x000fea0003800000 */
.L_x_281:
        /* <DEDUP_REMOVED lines=13> */
.L_x_284:
[----:B------:R-:W-:Y:S05]  /*bd30*/  BSYNC B1 ;  /* 0x0000000000017941 */ /* 0x000fea0003800000 */
.L_x_283:
        /* <DEDUP_REMOVED lines=13> */
.L_x_286:
[----:B------:R-:W-:Y:S05]  /*be10*/  BSYNC B1 ;  /* 0x0000000000017941 */ /* 0x000fea0003800000 */
.L_x_285:
        /* <DEDUP_REMOVED lines=13> */
.L_x_288:
[----:B------:R-:W-:Y:S05]  /*bef0*/  BSYNC B1 ;  /* 0x0000000000017941 */ /* 0x000fea0003800000 */
.L_x_287:
[----:B------:R-:W-:Y:S05]  /*bf00*/  @P1 BRA `(.L_x_289) ;  /* 0x00000020009c1947 */ /* 0x000fea0003800000 */
[----:B------:R-:W2:Y:S01]  /*bf10*/  LDL.LU R2, [R1+0x6c] ;  /* 0x00006c0001027983 */ /* 0x000ea20000300800 */
[----:B-----5:R-:W-:-:S04]  /*bf20*/  LOP3.LUT R0, R0, 0xff, RZ, 0xc0, !PT ;  /* 0x000000ff00007812 */ /* 0x020fc800078ec0ff */
[----:B------:R-:W-:-:S05]  /*bf30*/  F2FP.F16.E4M3.UNPACK_B R0, R0 ;  /* 0x00000000ff00723e */ /* 0x000fca00020006ff */
[----:B------:R-:W-:-:S05]  /*bf40*/  HADD2.F32 R0, -RZ, R0.H0_H0 ;  /* 0x20000000ff007230 */ /* 0x000fca0000004100 */
[----:B------:R-:W-:-:S04]  /*bf50*/  FMUL R0, R0, UR23 ;  /* 0x0000001700007c20 */ /* 0x000fc80008400000 */
[----:B--2---:R-:W-:-:S05]  /*bf60*/  FFMA R0, R2, UR22, R0 ;  /* 0x0000001602007c23 */ /* 0x004fca0008000000 */
[----:B0-----:R-:W-:-:S05]  /*bf70*/  F2FP.SATFINITE.E4M3.F32.PACK_AB_MERGE_C R3, RZ, R0, RZ ;  /* 0x00000000ff03723e */ /* 0x001fca00048070ff */
[----:B------:R0:W-:Y:S01]  /*bf80*/  STG.E.U8 desc[UR20][R26.64+0xf9], R3 ;  /* 0x0000f9031a007986 */ /* 0x0001e2000c101114 */
[----:B------:R-:W-:Y:S05]  /*bf90*/  BRA `(.L_x_289) ;  /* 0x0000002000787947 */ /* 0x000fea0003800000 */
.L_x_32:
[----:B------:R-:W-:Y:S01]  /*bfa0*/  ISETP.GE.AND P1, PT, R38, 0x1, PT ;  /* 0x000000012600780c */ /* 0x000fe20003f26270 */
[----:B------:R-:W-:Y:S01]  /*bfb0*/  FMUL R228, R228, UR22 ;  /* 0x00000016e4e47c20 */ /* 0x000fe20008400000 */
[----:B------:R-:W-:Y:S01]  /*bfc0*/  FMUL R227, R227, UR22 ;  /* 0x00000016e3e37c20 */ /* 0x000fe20008400000 */
[----:B------:R-:W-:Y:S01]  /*bfd0*/  ISETP.GE.AND P0, PT, R38, 0x9, PT ;  /* 0x000000092600780c */ /* 0x000fe20003f06270 */
[----:B------:R-:W-:Y:S01]  /*bfe0*/  FMUL R226, R226, UR22 ;  /* 0x00000016e2e27c20 */ /* 0x000fe20008400000 */
[C---:B------:R-:W-:Y:S02]  /*bff0*/  ISETP.LT.OR P4, PT, R35.reuse, 0x1, !P1 ;  /* 0x000000012300780c */ /* 0x040fe40004f81670 */
[----:B------:R-:W-:Y:S02]  /*c000*/  ISETP.LT.OR P5, PT, R35, 0x2, !P1 ;  /* 0x000000022300780c */ /* 0x000fe40004fa1670 */
[----:B------:R-:W-:Y:S02]  /*c010*/  F2FP.SATFINITE.E4M3.F32.PACK_AB_MERGE_C R29, RZ, R228, RZ ;  /* 0x000000e4ff1d723e */ /* 0x000fe400048070ff */
[----:B------:R-:W-:-:S02]  /*c020*/  F2FP.SATFINITE.E4M3.F32.PACK_AB_MERGE_C R227, RZ, R227, RZ ;  /* 0x000000e3ffe3723e */ /* 0x000fc400048070ff */
[----:B------:R-:W-:Y:S01]  /*c030*/  ISETP.LT.OR P2, PT, R35, 0x1, !P0 ;  /* 0x000000012300780c */ /* 0x000fe20004741670 */
[----:B------:R-:W-:-:S04]  /*c040*/  FMUL R225, R225, UR22 ;  /* 0x00000016e1e17c20 */ /* 0x000fc80008400000 */
[----:B------:R0:W-:Y:S01]  /*c050*/  @!P4 STG.E.U8 desc[UR20][R24.64], R29 ;  /* 0x0000001d1800c986 */ /* 0x0001e2000c101114 */
[----:B------:R-:W-:-:S03]  /*c060*/  ISETP.LT.OR P4, PT, R35, 0x2, !P0 ;  /* 0x000000022300780c */ /* 0x000fc60004781670 */
[----:B------:R1:W-:Y:S01]  /*c070*/  @!P5 STG.E.U8 desc[UR20][R24.64+0x1], R227 ;  /* 0x000001e31800d986 */ /* 0x0003e2000c101114 */
[C---:B------:R-:W-:Y:S01]  /*c080*/  ISETP.LT.OR P5, PT, R35.reuse, 0x9, !P1 ;  /* 0x000000092300780c */ /* 0x040fe20004fa1670 */
[----:B------:R-:W-:Y:S01]  /*c090*/  FMUL R224, R224, UR22 ;  /* 0x00000016e0e07c20 */ /* 0x000fe20008400000 */
[----:B------:R-:W-:Y:S01]  /*c0a0*/  ISETP.LT.OR P6, PT, R35, 0xa, !P1 ;  /* 0x0000000a2300780c */ /* 0x000fe20004fc1670 */
[----:B------:R-:W-:Y:S01]  /*c0b0*/  FMUL R223, R223, UR22 ;  /* 0x00000016dfdf7c20 */ /* 0x000fe20008400000 */
[----:B------:R-:W-:Y:S02]  /*c0c0*/  F2FP.SATFINITE.E4M3.F32.PACK_AB_MERGE_C R31, RZ, R226, RZ ;  /* 0x000000e2ff1f723e */ /* 0x000fe400048070ff */
[----:B------:R-:W-:Y:S02]  /*c0d0*/  F2FP.SATFINITE.E4M3.F32.PACK_AB_MERGE_C R225, RZ, R225, RZ ;  /* 0x000000e1ffe1723e */ /* 0x000fe400048070ff */
[----:B0-----:R-:W-:Y:S01]  /*c0e0*/  F2FP.SATFINITE.E4M3.F32.PACK_AB_MERGE_C R29, RZ, R224, RZ ;  /* 0x000000e0ff1d723e */ /* 0x001fe200048070ff */
[----:B------:R-:W-:Y:S01]  /*c0f0*/  @!P2 STG.E.U8 desc[UR20][R26.64], R31 ;  /* 0x0000001f1a00a986 */ /* 0x000fe2000c101114 */
[----:B------:R-:W-:-:S02]  /*c100*/  F2FP.SATFINITE.E4M3.F32.PACK_AB_MERGE_C R223, RZ, R223, RZ ;  /* 0x000000dfffdf723e */ /* 0x000fc400048070ff */
[C---:B------:R-:W-:Y:S01]  /*c110*/  ISETP.LT.OR P2, PT, R35.reuse, 0x9, !P0 ;  /* 0x000000092300780c */ /* 0x040fe20004741670 */
[----:B------:R-:W-:Y:S01]  /*c120*/  @!P4 STG.E.U8 desc[UR20][R26.64+0x1], R225 ;  /* 0x000001e11a00c986 */ /* 0x000fe2000c101114 */
[----:B------:R-:W-:-:S03]  /*c130*/  ISETP.LT.OR P4, PT, R35, 0xa, !P0 ;  /* 0x0000000a2300780c */ /* 0x000fc60004781670 */
[----:B------:R0:W-:Y:S01]  /*c140*/  @!P5 STG.E.U8 desc[UR20][R24.64+0x8], R29 ;  /* 0x0000081d1800d986 */ /* 0x0001e2000c101114 */
[----:B------:R-:W-:Y:S01]  /*c150*/  ISETP.LT.OR P5, PT, R35, 0x11, !P1 ;  /* 0x000000112300780c */ /* 0x000fe20004fa1670 */
[----:B------:R-:W-:Y:S01]  /*c160*/  FMUL R222, R222, UR22 ;  /* 0x00000016dede7c20 */ /* 0x000fe20008400000 */
[----:B------:R-:W-:Y:S01]  /*c170*/  FMUL R221, R221, UR22 ;  /* 0x00000016dddd7c20 */ /* 0x000fe20008400000 */
[----:B------:R-:W-:Y:S01]  /*c180*/  FMUL R220, R220, UR22 ;  /* 0x00000016dcdc7c20 */ /* 0x000fe20008400000 */
[----:B------:R-:W-:Y:S01]  /*c190*/  @!P6 STG.E.U8 desc[UR20][R24.64+0x9], R223 ;  /* 0x000009df1800e986 */ /* 0x000fe2000c101114 */
[----:B------:R-:W-:Y:S01]  /*c1a0*/  ISETP.LT.OR P6, PT, R35, 0x12, !P1 ;  /* 0x000000122300780c */ /* 0x000fe20004fc1670 */
[----:B------:R-:W-:Y:S01]  /*c1b0*/  FMUL R219, R219, UR22 ;  /* 0x00000016dbdb7c20 */ /* 0x000fe20008400000 */
[----:B------:R-:W-:Y:S01]  /*c1c0*/  F2FP.SATFINITE.E4M3.F32.PACK_AB_MERGE_C R33, RZ, R222, RZ ;  /* 0x000000deff21723e */ /* 0x000fe200048070ff */
[----:B-1----:R-:W2:Y:S01]  /*c1d0*/  LDL.LU R227, [R1+0x8] ;  /* 0x0000080001e37983 */ /* 0x002ea20000300800 */
[----:B------:R-:W-:-:S02]  /*c1e0*/  F2FP.SATFINITE.E4M3.F32.PACK_AB_MERGE_C R221, RZ, R221, RZ ;  /* 0x000000ddffdd723e */ /* 0x000fc400048070ff */
[----:B0-----:R-:W-:Y:S01]  /*c1f0*/  F2FP.SATFINITE.E4M3.F32.PACK_AB_MERGE_C R29, RZ, R220, RZ ;  /* 0x000000dcff1d723e */ /* 0x001fe200048070ff */
[----:B------:R-:W3:Y:S04]  /*c200*/  LDL.LU R226, [R1+0x4] ;  /* 0x0000040001e27983 */ /* 0x000ee80000300800 */
[----:B------:R-:W4:Y:S01]  /*c210*/  LDL.LU R224, [R1] ;  /* 0x0000000001e07983 */ /* 0x000f220000300800 */
[----:B------:R-:W-:-:S03]  /*c220*/  F2FP.SATFINITE.E4M3.F32.PACK_AB_MERGE_C R219, RZ, R219, RZ ;  /* 0x000000dbffdb723e */ /* 0x000fc600048070ff */
[----:B------:R-:W-:Y:S01]  /*c230*/  @!P2 STG.E.U8 desc[UR20][R26.64+0x8], R33 ;  /* 0x000008211a00a986 */ /* 0x000fe2000c101114 */
[----:B------:R-:W-:-:S03]  /*c240*/  ISETP.LT.OR P2, PT, R35, 0x11, !P0 ;  /* 0x000000112300780c */ /* 0x000fc60004741670 */
        /* <DEDUP_REMOVED lines=11> */
[----:B------:R-:W-:Y:S01]  /*c300*/  FMUL R214, R214, UR22 ;  /* 0x00000016d6d67c20 */ /* 0x000fe20008400000 */
[----:B------:R-:W-:Y:S01]  /*c310*/  F2FP.SATFINITE.E4M3.F32.PACK_AB_MERGE_C R217, RZ, R217, RZ ;  /* 0x000000d9ffd9723e */ /* 0x000fe200048070ff */
[----:B------:R-:W-:Y:S01]  /*c320*/  FMUL R213, R213, UR22 ;  /* 0x00000016d5d57c20 */ /* 0x000fe20008400000 */
[----:B0-----:R-:W-:Y:S01]  /*c330*/  F2FP.SATFINITE.E4M3.F32.PACK_AB_MERGE_C R29, RZ, R216, RZ ;  /* 0x000000d8ff1d723e */ /* 0x001fe200048070ff */
[----:B------:R-:W-:Y:S01]  /*c340*/  @!P2 STG.E.U8 desc[UR20][R26.64+0x10], R31 ;  /* 0x0000101f1a00a986 */ /* 0x000fe2000c101114 */
[----:B------:R-:W-:-:S02]  /*c350*/  F2FP.SATFINITE.E4M3.F32.PACK_AB_MERGE_C R215, RZ, R215, RZ ;  /* 0x000000d7ffd7723e */ /* 0x000fc400048070ff */
[C---:B------:R-:W-:Y:S01]  /*c360*/  ISETP.LT.OR P2, PT, R35.reuse, 0x19, !P0 ;  /* 0x000000192300780c */ /* 0x040fe20004741670 */
[----:B------:R-:W-:Y:S01]  /*c370*/  @!P4 STG.E.U8 desc[UR20][R26.64+0x11], R217 ;  /* 0x000011d91a00c986 */ /* 0x000fe2000c101114 */
[----:B------:R-:W-:-:S03]  /*c380*/  ISETP.LT.OR P4, PT, R35, 0x1a, !P0 ;  /* 0x0000001a2300780c */ /* 0x000fc60004781670 */
[----:B------:R0:W-:Y:S01]  /*c390*/  @!P5 STG.E.U8 desc[UR20][R24.64+0x18], R29 ;  /* 0x0000181d1800d986 */ /* 0x0001e2000c101114 */
[C---:B------:R-:W-:Y:S01]  /*c3a0*/  ISETP.LT.OR P5, PT, R35.reuse, 0x21, !P1 ;  /* 0x000000212300780c */ /* 0x040fe20004fa1670 */
[----:B------:R-:W-:Y:S02]  /*c3b0*/  FMUL R212, R212, UR22 ;  /* 0x00000016d4d47c20 */ /* 0x000fe40008400000 */
[----:B------:R-:W-:Y:S01]  /*c3c0*/  @!P6 STG.E.U8 desc[UR20][R24.64+0x19], R215 ;  /* 0x000019d71800e986 */ /* 0x000fe2000c101114 */
[----:B------:R-:W-:Y:S01]  /*c3d0*/  ISETP.LT.OR P6, PT, R35, 0x22, !P1 ;  /* 0x000000222300780c */ /* 0x000fe20004fc1670 */
[----:B------:R-:W-:Y:S01]  /*c3e0*/  FMUL R211, R211, UR22 ;  /* 0x00000016d3d37c20 */ /* 0x000fe20008400000 */
[----:B------:R-:W-:Y:S01]  /*c3f0*/  F2FP.SATFINITE.E4M3.F32.PACK_AB_MERGE_C R33, RZ, R214, RZ ;  /* 0x000000d6ff21723e */ /* 0x000fe200048070ff */
[----:B------:R-:W-:Y:S01]  /*c400*/  FMUL R210, R210, UR22 ;  /* 0x00000016d2d27c20 */ /* 0x000fe20008400000 */
[----:B------:R-:W-:Y:S01]  /*c410*/  F2FP.SATFINITE.E4M3.F32.PACK_AB_MERGE_C R213, RZ, R213, RZ ;  /* 0x000000d5ffd5723e */ /* 0x000fe200048070ff */
[----:B------:R-:W-:Y:S01]  /*c420*/  FMUL R209, R209, UR22 ;  /* 0x00000016d1d17c20 */ /* 0x000fe20008400000 */
        /* <DEDUP_REMOVED lines=8> */
[----:B------:R-:W-:-:S03]  /*c4b0*/  ISETP.LT.OR P5, PT, R35, 0x29, !P1 ;  /* 0x000000292300780c */ /* 0x000fc60004fa1670 */
        /* <DEDUP_REMOVED lines=240> */
[----:B------:R1:W-:Y:S01]  /*d3c0*/  @!P6 STG.E.U8 desc[UR20][R24.64+0x99], R23 ;  /* 0x000099171800e986 */ /* 0x0003e2000c101114 */
        /* <DEDUP_REMOVED lines=11> */
[----:B------:R0:W-:Y:S01]  /*d480*/  @!P4 STG.E.U8 desc[UR20][R26.64+0x99], R21 ;  /* 0x000099151a00c986 */ /* 0x0001e2000c101114 */
[----:B------:R-:W-:-:S03]  /*d490*/  ISETP.LT.OR P4, PT, R35, 0xa2, !P0 ;  /* 0x000000a22300780c */ /* 0x000fc60004781670 */
[----:B------:R-:W-:Y:S01]  /*d4a0*/  @!P5 STG.E.U8 desc[UR20][R24.64+0xa0], R29 ;  /* 0x0000a01d1800d986 */ /* 0x000fe2000c101114 */
[----:B------:R-:W-:-:S03]  /*d4b0*/  ISETP.LT.OR P5, PT, R35, 0xa9, !P1 ;  /* 0x000000a92300780c */ /* 0x000fc60004fa1670 */
[----:B------:R2:W-:Y:S01]  /*d4c0*/  @!P6 STG.E.U8 desc[UR20][R24.64+0xa1], R19 ;  /* 0x0000a1131800e986 */ /* 0x0005e2000c101114 */
[----:B------:R-:W-:Y:S01]  /*d4d0*/  ISETP.LT.OR P6, PT, R35, 0xaa, !P1 ;  /* 0x000000aa2300780c */ /* 0x000fe20004fc1670 */
[----:B------:R-:W-:Y:S01]  /*d4e0*/  FMUL R15, R15, UR22 ;  /* 0x000000160f0f7c20 */ /* 0x000fe20008400000 */
[----:B-1----:R-:W-:Y:S01]  /*d4f0*/  F2FP.SATFINITE.E4M3.F32.PACK_AB_MERGE_C R23, RZ, R18, RZ ;  /* 0x00000012ff17723e */ /* 0x002fe200048070ff */
[----:B------:R-:W-:Y:S01]  /*d500*/  FMUL R14, R14, UR22 ;  /* 0x000000160e0e7c20 */ /* 0x000fe20008400000 */
[----:B------:R-:W-:Y:S01]  /*d510*/  F2FP.SATFINITE.E4M3.F32.PACK_AB_MERGE_C R17, RZ, R17, RZ ;  /* 0x00000011ff11723e */ /* 0x000fe200048070ff */
[----:B------:R-:W-:Y:S01]  /*d520*/  FMUL R13, R13, UR22 ;  /* 0x000000160d0d7c20 */ /* 0x000fe20008400000 */
[----:B0-----:R-:W-:Y:S01]  /*d530*/  F2FP.SATFINITE.E4M3.F32.PACK_AB_MERGE_C R21, RZ, R16, RZ ;  /* 0x00000010ff15723e */ /* 0x001fe200048070ff */
[----:B------:R-:W-:Y:S01]  /*d540*/  @!P2 STG.E.U8 desc[UR20][R26.64+0xa0], R23 ;  /* 0x0000a0171a00a986 */ /* 0x000fe2000c101114 */
[----:B------:R-:W-:Y:S02]  /*d550*/  F2FP.SATFINITE.E4M3.F32.PACK_AB_MERGE_C R15, RZ, R15, RZ ;  /* 0x0000000fff0f723e */ /* 0x000fe400048070ff */
[C---:B------:R-:W-:Y:S01]  /*d560*/  ISETP.LT.OR P2, PT, R35.reuse, 0xa9, !P0 ;  /* 0x000000a92300780c */ /* 0x040fe20004741670 */
[----:B------:R-:W-:Y:S01]  /*d570*/  @!P4 STG.E.U8 desc[UR20][R26.64+0xa1], R17 ;  /* 0x0000a1111a00c986 */ /* 0x000fe2000c101114 */
[----:B------:R-:W-:-:S03]  /*d580*/  ISETP.LT.OR P4, PT, R35, 0xaa, !P0 ;  /* 0x000000aa2300780c */ /* 0x000fc60004781670 */
[----:B------:R-:W-:Y:S01]  /*d590*/  @!P5 STG.E.U8 desc[UR20][R24.64+0xa8], R21 ;  /* 0x0000a8151800d986 */ /* 0x000fe2000c101114 */
[C---:B------:R-:W-:Y:S01]  /*d5a0*/  ISETP.LT.OR P5, PT, R35.reuse, 0xb1, !P1 ;  /* 0x000000b12300780c */ /* 0x040fe20004fa1670 */
[----:B------:R-:W-:Y:S02]  /*d5b0*/  FMUL R12, R12, UR22 ;  /* 0x000000160c0c7c20 */ /* 0x000fe40008400000 */
[----:B------:R0:W-:Y:S01]  /*d5c0*/  @!P6 STG.E.U8 desc[UR20][R24.64+0xa9], R15 ;  /* 0x0000a90f1800e986 */ /* 0x0001e2000c101114 */
[----:B------:R-:W-:Y:S01]  /*d5d0*/  ISETP.LT.OR P6, PT, R35, 0xb2, !P1 ;  /* 0x000000b22300780c */ /* 0x000fe20004fc1670 */
[----:B------:R-:W-:Y:S01]  /*d5e0*/  FMUL R11, R11, UR22 ;  /* 0x000000160b0b7c20 */ /* 0x000fe20008400000 */
[----:B--2---:R-:W-:Y:S01]  /*d5f0*/  F2FP.SATFINITE.E4M3.F32.PACK_AB_MERGE_C R19, RZ, R14, RZ ;  /* 0x0000000eff13723e */ /* 0x004fe200048070ff */
[----:B------:R-:W2:Y:S01]  /*d600*/  LDL.LU R223, [R1+0x18] ;  /* 0x0000180001df7983 */ /* 0x000ea20000300800 */
[----:B------:R-:W-:Y:S02]  /*d610*/  F2FP.SATFINITE.E4M3.F32.PACK_AB_MERGE_C R13, RZ, R13, RZ ;  /* 0x0000000dff0d723e */ /* 0x000fe400048070ff */
[----:B------:R-:W-:Y:S01]  /*d620*/  F2FP.SATFINITE.E4M3.F32.PACK_AB_MERGE_C R11, RZ, R11, RZ ;  /* 0x0000000bff0b723e */ /* 0x000fe200048070ff */
[----:B------:R-:W-:Y:S01]  /*d630*/  @!P2 STG.E.U8 desc[UR20][R26.64+0xa8], R19 ;  /* 0x0000a8131a00a986 */ /* 0x000fe2000c101114 */
[----:B0-----:R-:W-:-:S03]  /*d640*/  F2FP.SATFINITE.E4M3.F32.PACK_AB_MERGE_C R15, RZ, R12, RZ ;  /* 0x0000000cff0f723e */ /* 0x001fc600048070ff */
[----:B------:R0:W-:Y:S01]  /*d650*/  @!P4 STG.E.U8 desc[UR20][R26.64+0xa9], R13 ;  /* 0x0000a90d1a00c986 */ /* 0x0001e2000c101114 */
[C---:B------:R-:W-:Y:S02]  /*d660*/  ISETP.LT.OR P2, PT, R35.reuse, 0xb1, !P0 ;  /* 0x000000b12300780c */ /* 0x040fe40004741670 */
[C---:B------:R-:W-:Y:S01]  /*d670*/  ISETP.LT.OR P4, PT, R35.reuse, 0xb2, !P0 ;  /* 0x000000b22300780c */ /* 0x040fe20004781670 */
[----:B------:R-:W-:Y:S01]  /*d680*/  @!P5 STG.E.U8 desc[UR20][R24.64+0xb0], R15 ;  /* 0x0000b00f1800d986 */ /* 0x000fe2000c101114 */
[----:B------:R-:W-:Y:S01]  /*d690*/  ISETP.LT.OR P5, PT, R35, 0xb9, !P1 ;  /* 0x000000b92300780c */ /* 0x000fe20004fa1670 */
[----:B------:R-:W-:Y:S01]  /*d6a0*/  FMUL R10, R10, UR22 ;  /* 0x000000160a0a7c20 */ /* 0x000fe20008400000 */
[----:B------:R-:W-:Y:S01]  /*d6b0*/  FMUL R9, R9, UR22 ;  /* 0x0000001609097c20 */ /* 0x000fe20008400000 */
[----:B------:R-:W2:Y:S01]  /*d6c0*/  LDL.LU R222, [R1+0x14] ;  /* 0x0000140001de7983 */ /* 0x000ea20000300800 */
[----:B------:R-:W-:-:S03]  /*d6d0*/  FMUL R8, R8, UR22 ;  /* 0x0000001608087c20 */ /* 0x000fc60008400000 */
[----:B------:R-:W2:Y:S01]  /*d6e0*/  LDL.LU R220, [R1+0x10] ;  /* 0x0000100001dc7983 */ /* 0x000ea20000300800 */
[----:B------:R-:W-:-:S03]  /*d6f0*/  F2FP.SATFINITE.E4M3.F32.PACK_AB_MERGE_C R17, RZ, R10, RZ ;  /* 0x0000000aff11723e */ /* 0x000fc600048070ff */
[----:B------:R-:W2:Y:S01]  /*d700*/  LDL.LU R221, [R1+0xc] ;  /* 0x00000c0001dd7983 */ /* 0x000ea20000300800 */
[----:B------:R-:W-:Y:S01]  /*d710*/  F2FP.SATFINITE.E4M3.F32.PACK_AB_MERGE_C R9, RZ, R9, RZ ;  /* 0x00000009ff09723e */ /* 0x000fe200048070ff */
[----:B------:R-:W-:Y:S01]  /*d720*/  FMUL R7, R7, UR22 ;  /* 0x0000001607077c20 */ /* 0x000fe20008400000 */
[----:B0-----:R-:W-:Y:S01]  /*d730*/  F2FP.SATFINITE.E4M3.F32.PACK_AB_MERGE_C R13, RZ, R8, RZ ;  /* 0x00000008ff0d723e */ /* 0x001fe200048070ff */
[----:B------:R0:W-:Y:S01]  /*d740*/  @!P6 STG.E.U8 desc[UR20][R24.64+0xb1], R11 ;  /* 0x0000b10b1800e986 */ /* 0x0001e2000c101114 */
[----:B------:R-:W-:Y:S01]  /*d750*/  ISETP.LT.OR P6, PT, R35, 0xba, !P1 ;  /* 0x000000ba2300780c */ /* 0x000fe20004fc1670 */
[----:B-----5:R-:W-:Y:S01]  /*d760*/  FMUL R2, R2, UR22 ;  /* 0x0000001602027c20 */ /* 0x020fe20008400000 */
[----:B------:R-:W-:Y:S01]  /*d770*/  F2FP.SATFINITE.E4M3.F32.PACK_AB_MERGE_C R7, RZ, R7, RZ ;  /* 0x00000007ff07723e */ /* 0x000fe200048070ff */
[----:B------:R-:W-:Y:S01]  /*d780*/  @!P2 STG.E.U8 desc[UR20][R26.64+0xb0], R17 ;  /* 0x0000b0111a00a986 */ /* 0x000fe2000c101114 */
[----:B------:R-:W-:Y:S01]  /*d790*/  FMUL R3, R3, UR22 ;  /* 0x0000001603037c20 */ /* 0x000fe20008400000 */
[----:B------:R-:W-:Y:S01]  /*d7a0*/  FMUL R4, R4, UR22 ;  /* 0x0000001604047c20 */ /* 0x000fe20008400000 */
[C---:B------:R-:W-:Y:S01]  /*d7b0*/  ISETP.LT.OR P2, PT, R35.reuse, 0xb9, !P0 ;  /* 0x000000b92300780c */ /* 0x040fe20004741670 */
[----:B------:R1:W-:Y:S01]  /*d7c0*/  @!P4 STG.E.U8 desc[UR20][R26.64+0xb1], R9 ;  /* 0x0000b1091a00c986 */ /* 0x0003e2000c101114 */
[----:B------:R-:W-:Y:S01]  /*d7d0*/  ISETP.LT.OR P4, PT, R35, 0xba, !P0 ;  /* 0x000000ba2300780c */ /* 0x000fe20004781670 */
[----:B------:R-:W-:Y:S01]  /*d7e0*/  FMUL R6, R6, UR22 ;  /* 0x0000001606067c20 */ /* 0x000fe20008400000 */
[----:B------:R-:W-:Y:S01]  /*d7f0*/  FMUL R5, R5, UR22 ;  /* 0x0000001605057c20 */ /* 0x000fe20008400000 */
[----:B------:R3:W-:Y:S01]  /*d800*/  @!P5 STG.E.U8 desc[UR20][R24.64+0xb8], R13 ;  /* 0x0000b80d1800d986 */ /* 0x0007e2000c101114 */
[----:B------:R-:W-:Y:S01]  /*d810*/  ISETP.LT.OR P5, PT, R35, 0xc1, !P1 ;  /* 0x000000c12300780c */ /* 0x000fe20004fa1670 */
[----:B------:R-:W-:Y:S01]  /*d820*/  FMUL R0, R0, UR22 ;  /* 0x0000001600007c20 */ /* 0x000fe20008400000 */
[----:B0-----:R-:W-:Y:S01]  /*d830*/  F2FP.SATFINITE.E4M3.F32.PACK_AB_MERGE_C R11, RZ, R6, RZ ;  /* 0x00000006ff0b723e */ /* 0x001fe200048070ff */
[----:B------:R-:W2:Y:S01]  /*d840*/  LDL.LU R225, [R1+0x1c] ;  /* 0x00001c0001e17983 */ /* 0x000ea20000300800 */
[----:B------:R-:W-:-:S03]  /*d850*/  F2FP.SATFINITE.E4M3.F32.PACK_AB_MERGE_C R5, RZ, R5, RZ ;  /* 0x00000005ff05723e */ /* 0x000fc600048070ff */
[----:B------:R0:W-:Y:S01]  /*d860*/  @!P6 STG.E.U8 desc[UR20][R24.64+0xb9], R7 ;  /* 0x0000b9071800e986 */ /* 0x0001e2000c101114 */
[----:B-1----:R-:W-:Y:S01]  /*d870*/  F2FP.SATFINITE.E4M3.F32.PACK_AB_MERGE_C R9, RZ, R4, RZ ;  /* 0x00000004ff09723e */ /* 0x002fe200048070ff */
[----:B------:R-:W-:Y:S01]  /*d880*/  FMUL R4, R227, UR22 ;  /* 0x00000016e3047c20 */ /* 0x000fe20008400000 */
[C---:B------:R-:W-:Y:S01]  /*d890*/  ISETP.LT.OR P6, PT, R35.reuse, 0xc2, !P1 ;  /* 0x000000c22300780c */ /* 0x040fe20004fc1670 */
[----:B------:R-:W-:Y:S01]  /*d8a0*/  @!P2 STG.E.U8 desc[UR20][R26.64+0xb8], R11 ;  /* 0x0000b80b1a00a986 */ /* 0x000fe2000c101114 */
[----:B---3--:R-:W-:Y:S01]  /*d8b0*/  F2FP.SATFINITE.E4M3.F32.PACK_AB_MERGE_C R13, RZ, R2, RZ ;  /* 0x00000002ff0d723e */ /* 0x008fe200048070ff */
[----:B----4-:R-:W-:Y:S01]  /*d8c0*/  FMUL R2, R224, UR22 ;  /* 0x00000016e0027c20 */ /* 0x010fe20008400000 */
[----:B------:R-:W-:Y:S01]  /*d8d0*/  ISETP.LT.OR P2, PT, R35, 0xc1, !P0 ;  /* 0x000000c12300780c */ /* 0x000fe20004741670 */
[----:B------:R-:W3:Y:S01]  /*d8e0*/  LDL.LU R224, [R1+0x20] ;  /* 0x0000200001e07983 */ /* 0x000ee20000300800 */
[----:B0-----:R-:W-:Y:S01]  /*d8f0*/  F2FP.SATFINITE.E4M3.F32.PACK_AB_MERGE_C R7, RZ, R3, RZ ;  /* 0x00000003ff07723e */ /* 0x001fe200048070ff */
[----:B------:R-:W-:-:S02]  /*d900*/  FMUL R3, R226, UR22 ;  /* 0x00000016e2037c20 */ /* 0x000fc40008400000 */
[----:B------:R0:W-:Y:S01]  /*d910*/  @!P4 STG.E.U8 desc[UR20][R26.64+0xb9], R5 ;  /* 0x0000b9051a00c986 */ /* 0x0001e2000c101114 */
[----:B------:R-:W-:-:S03]  /*d920*/  ISETP.LT.OR P4, PT, R35, 0xc2, !P0 ;  /* 0x000000c22300780c */ /* 0x000fc60004781670 */
[----:B------:R-:W4:Y:S04]  /*d930*/  LDL.LU R226, [R1+0x24] ;  /* 0x0000240001e27983 */ /* 0x000f280000300800 */
[----:B------:R-:W4:Y:S04]  /*d940*/  LDL.LU R227, [R1+0x28] ;  /* 0x0000280001e37983 */ /* 0x000f280000300800 */
[----:B------:R-:W-:Y:S01]  /*d950*/  @!P5 STG.E.U8 desc[UR20][R24.64+0xc0], R9 ;  /* 0x0000c0091800d986 */ /* 0x000fe2000c101114 */
[C---:B------:R-:W-:Y:S02]  /*d960*/  ISETP.LT.OR P5, PT, R35.reuse, 0xc9, !P1 ;  /* 0x000000c92300780c */ /* 0x040fe40004fa1670 */
[----:B0-----:R-:W-:Y:S01]  /*d970*/  F2FP.SATFINITE.E4M3.F32.PACK_AB_MERGE_C R5, RZ, R0, RZ ;  /* 0x00000000ff05723e */ /* 0x001fe200048070ff */
[----:B------:R0:W-:Y:S01]  /*d980*/  @!P6 STG.E.U8 desc[UR20][R24.64+0xc1], R7 ;  /* 0x0000c1071800e986 */ /* 0x0001e2000c101114 */
[----:B------:R-:W-:-:S03]  /*d990*/  ISETP.LT.OR P6, PT, R35, 0xca, !P1 ;  /* 0x000000ca2300780c */ /* 0x000fc60004fc1670 */
[----:B------:R-:W-:Y:S01]  /*d9a0*/  @!P2 STG.E.U8 desc[UR20][R26.64+0xc0], R13 ;  /* 0x0000c00d1a00a986 */ /* 0x000fe2000c101114 */
[----:B------:R-:W-:-:S03]  /*d9b0*/  ISETP.LT.OR P2, PT, R35, 0xc9, !P0 ;  /* 0x000000c92300780c */ /* 0x000fc60004741670 */
[----:B------:R1:W-:Y:S01]  /*d9c0*/  @!P4 STG.E.U8 desc[UR20][R26.64+0xc1], R5 ;  /* 0x0000c1051a00c986 */ /* 0x0003e2000c101114 */
[----:B0-----:R-:W-:Y:S02]  /*d9d0*/  F2FP.SATFINITE.E4M3.F32.PACK_AB_MERGE_C R7, RZ, R2, RZ ;  /* 0x00000002ff07723e */ /* 0x001fe400048070ff */
[----:B------:R-:W-:-:S03]  /*d9e0*/  ISETP.LT.OR P4, PT, R35, 0xca, !P0 ;  /* 0x000000ca2300780c */ /* 0x000fc60004781670 */
[----:B------:R0:W-:Y:S01]  /*d9f0*/  @!P5 STG.E.U8 desc[UR20][R24.64+0xc8], R7 ;  /* 0x0000c8071800d986 */ /* 0x0001e2000c101114 */
[----:B------:R-:W-:Y:S02]  /*da00*/  ISETP.LT.OR P5, PT, R35, 0xd1, !P1 ;  /* 0x000000d12300780c */ /* 0x000fe40004fa1670 */
[----:B------:R-:W-:Y:S02]  /*da10*/  F2FP.SATFINITE.E4M3.F32.PACK_AB_MERGE_C R9, RZ, R3, RZ ;  /* 0x00000003ff09723e */ /* 0x000fe400048070ff */
[----:B------:R-:W-:-:S03]  /*da20*/  F2FP.SATFINITE.E4M3.F32.PACK_AB_MERGE_C R11, RZ, R4, RZ ;  /* 0x00000004ff0b723e */ /* 0x000fc600048070ff */
[----:B------:R0:W-:Y:S04]  /*da30*/  @!P6 STG.E.U8 desc[UR20][R24.64+0xc9], R9 ;  /* 0x0000c9091800e986 */ /* 0x0001e8000c101114 */
[----:B------:R-:W-:Y:S01]  /*da40*/  @!P2 STG.E.U8 desc[UR20][R26.64+0xc8], R11 ;  /* 0x0000c80b1a00a986 */ /* 0x000fe2000c101114 */
[----:B--2---:R-:W-:Y:S01]  /*da50*/  FMUL R2, R220, UR22 ;  /* 0x00000016dc027c20 */ /* 0x004fe20008400000 */
[----:B------:R-:W-:Y:S02]  /*da60*/  FMUL R0, R221, UR22 ;  /* 0x00000016dd007c20 */ /* 0x000fe40008400000 */
[----:B------:R-:W2:Y:S03]  /*da70*/  LDL.LU R221, [R1+0x2c] ;  /* 0x00002c0001dd7983 */ /* 0x000ea60000300800 */
[----:B-1----:R-:W-:Y:S01]  /*da80*/  F2FP.SATFINITE.E4M3.F32.PACK_AB_MERGE_C R5, RZ, R0, RZ ;  /* 0x00000000ff05723e */ /* 0x002fe200048070ff */
[----:B------:R-:W2:Y:S01]  /*da90*/  LDL.LU R220, [R1+0x30] ;  /* 0x0000300001dc7983 */ /* 0x000ea20000300800 */
[----:B------:R-:W-:Y:S01]  /*daa0*/  FMUL R0, R223, UR22 ;  /* 0x00000016df007c20 */ /* 0x000fe20008400000 */
[----:B------:R-:W-:Y:S01]  /*dab0*/  FMUL R3, R222, UR22 ;  /* 0x00000016de037c20 */ /* 0x000fe20008400000 */
[----:B0-----:R-:W-:Y:S01]  /*dac0*/  F2FP.SATFINITE.E4M3.F32.PACK_AB_MERGE_C R7, RZ, R2, RZ ;  /* 0x00000002ff07723e */ /* 0x001fe200048070ff */
[----:B------:R-:W2:Y:S02]  /*dad0*/  LDL.LU R222, [R1+0x34] ;  /* 0x0000340001de7983 */ /* 0x000ea40000300800 */
[----:B------:R-:W-:-:S02]  /*dae0*/  F2FP.SATFINITE.E4M3.F32.PACK_AB_MERGE_C R13, RZ, R0, RZ ;  /* 0x00000000ff0d723e */ /* 0x000fc400048070ff */
[----:B------:R-:W2:Y:S01]  /*daf0*/  LDL.LU R223, [R1+0x38] ;  /* 0x0000380001df7983 */ /* 0x000ea20000300800 */
[----:B------:R-:W-:Y:S01]  /*db00*/  F2FP.SATFINITE.E4M3.F32.PACK_AB_MERGE_C R9, RZ, R3, RZ ;  /* 0x00000003ff09723e */ /* 0x000fe200048070ff */
[----:B------:R-:W-:Y:S02]  /*db10*/  FMUL R2, R225, UR22 ;  /* 0x00000016e1027c20 */ /* 0x000fe40008400000 */
[----:B------:R-:W2:Y:S04]  /*db20*/  LDL.LU R225, [R1+0x3c] ;  /* 0x00003c0001e17983 */ /* 0x000ea80000300800 */
[----:B------:R-:W-:Y:S01]  /*db30*/  @!P4 STG.E.U8 desc[UR20][R26.64+0xc9], R5 ;  /* 0x0000c9051a00c986 */ /* 0x000fe2000c101114 */
[----:B---3--:R-:W-:-:S03]  /*db40*/  FMUL R0, R224, UR22 ;  /* 0x00000016e0007c20 */ /* 0x008fc60008400000 */
[----:B------:R0:W-:Y:S04]  /*db50*/  @!P5 STG.E.U8 desc[UR20][R24.64+0xd0], R7 ;  /* 0x0000d0071800d986 */ /* 0x0001e8000c101114 */
[----:B------:R-:W3:Y:S01]  /*db60*/  LDL.LU R224, [R1+0x40] ;  /* 0x0000400001e07983 */ /* 0x000ee20000300800 */
[----:B----4-:R-:W-:-:S03]  /*db70*/  FMUL R3, R226, UR22 ;  /* 0x00000016e2037c20 */ /* 0x010fc60008400000 */
[----:B------:R-:W4:Y:S01]  /*db80*/  LDL.LU R226, [R1+0x44] ;  /* 0x0000440001e27983 */ /* 0x000f220000300800 */
[----:B0-----:R-:W-:Y:S01]  /*db90*/  F2FP.SATFINITE.E4M3.F32.PACK_AB_MERGE_C R7, RZ, R0, RZ ;  /* 0x00000000ff07723e */ /* 0x001fe200048070ff */
[----:B------:R-:W-:Y:S02]  /*dba0*/  FMUL R0, R227, UR22 ;  /* 0x00000016e3007c20 */ /* 0x000fe40008400000 */
[----:B------:R-:W4:Y:S01]  /*dbb0*/  LDL.LU R227, [R1+0x48] ;  /* 0x0000480001e37983 */ /* 0x000f220000300800 */
[C---:B------:R-:W-:Y:S02]  /*dbc0*/  ISETP.LT.OR P6, PT, R35.reuse, 0xd2, !P1 ;  /* 0x000000d22300780c */ /* 0x040fe40004fc1670 */
[C---:B------:R-:W-:Y:S01]  /*dbd0*/  ISETP.LT.OR P4, PT, R35.reuse, 0xd2, !P0 ;  /* 0x000000d22300780c */ /* 0x040fe20004781670 */
[----:B------:R-:W4:Y:S01]  /*dbe0*/  LDL.LU R219, [R1+0x4c] ;  /* 0x00004c0001db7983 */ /* 0x000f220000300800 */
[----:B------:R-:W-:Y:S02]  /*dbf0*/  F2FP.SATFINITE.E4M3.F32.PACK_AB_MERGE_C R5, RZ, R2, RZ ;  /* 0x00000002ff05723e */ /* 0x000fe400048070ff */
[----:B------:R-:W-:-:S02]  /*dc00*/  ISETP.LT.OR P2, PT, R35, 0xd1, !P0 ;  /* 0x000000d12300780c */ /* 0x000fc40004741670 */
[----:B------:R-:W-:Y:S02]  /*dc10*/  ISETP.LT.OR P5, PT, R35, 0xd9, !P1 ;  /* 0x000000d92300780c */ /* 0x000fe40004fa1670 */
[----:B------:R-:W-:-:S03]  /*dc20*/  F2FP.SATFINITE.E4M3.F32.PACK_AB_MERGE_C R11, RZ, R0, RZ ;  /* 0x00000000ff0b723e */ /* 0x000fc600048070ff */
[----:B------:R0:W-:Y:S01]  /*dc30*/  @!P6 STG.E.U8 desc[UR20][R24.64+0xd1], R9 ;  /* 0x0000d1091800e986 */ /* 0x0001e2000c101114 */
[----:B------:R-:W-:-:S03]  /*dc40*/  ISETP.LT.OR P6, PT, R35, 0xda, !P1 ;  /* 0x000000da2300780c */ /* 0x000fc60004fc1670 */
[----:B------:R1:W-:Y:S01]  /*dc50*/  @!P4 STG.E.U8 desc[UR20][R26.64+0xd1], R5 ;  /* 0x0000d1051a00c986 */ /* 0x0003e2000c101114 */
[----:B------:R-:W-:-:S03]  /*dc60*/  ISETP.LT.OR P4, PT, R35, 0xda, !P0 ;  /* 0x000000da2300780c */ /* 0x000fc60004781670 */
[----:B------:R-:W-:Y:S01]  /*dc70*/  @!P2 STG.E.U8 desc[UR20][R26.64+0xd0], R13 ;  /* 0x0000d00d1a00a986 */ /* 0x000fe2000c101114 */
[----:B0-----:R-:W-:-:S03]  /*dc80*/  F2FP.SATFINITE.E4M3.F32.PACK_AB_MERGE_C R9, RZ, R3, RZ ;  /* 0x00000003ff09723e */ /* 0x001fc600048070ff */
[----:B------:R0:W-:Y:S04]  /*dc90*/  @!P5 STG.E.U8 desc[UR20][R24.64+0xd8], R7 ;  /* 0x0000d8071800d986 */ /* 0x0001e8000c101114 */
[----:B------:R0:W-:Y:S01]  /*dca0*/  @!P6 STG.E.U8 desc[UR20][R24.64+0xd9], R9 ;  /* 0x0000d9091800e986 */ /* 0x0001e2000c101114 */
[----:B--2---:R-:W-:-:S03]  /*dcb0*/  FMUL R0, R221, UR22 ;  /* 0x00000016dd007c20 */ /* 0x004fc60008400000 */
[----:B------:R-:W2:Y:S01]  /*dcc0*/  LDL.LU R221, [R1+0x50] ;  /* 0x0000500001dd7983 */ /* 0x000ea20000300800 */
[----:B------:R-:W-:-:S03]  /*dcd0*/  FMUL R2, R220, UR22 ;  /* 0x00000016dc027c20 */ /* 0x000fc60008400000 */
[----:B------:R-:W2:Y:S01]  /*dce0*/  LDL.LU R220, [R1+0x54] ;  /* 0x0000540001dc7983 */ /* 0x000ea20000300800 */
[----:B-1----:R-:W-:Y:S01]  /*dcf0*/  F2FP.SATFINITE.E4M3.F32.PACK_AB_MERGE_C R5, RZ, R0, RZ ;  /* 0x00000000ff05723e */ /* 0x002fe200048070ff */
[----:B------:R-:W-:Y:S02]  /*dd00*/  FMUL R3, R222, UR22 ;  /* 0x00000016de037c20 */ /* 0x000fe40008400000 */
[----:B------:R-:W2:Y:S01]  /*dd10*/  LDL.LU R222, [R1+0x58] ;  /* 0x0000580001de7983 */ /* 0x000ea20000300800 */
[----:B0-----:R-:W-:Y:S01]  /*dd20*/  F2FP.SATFINITE.E4M3.F32.PACK_AB_MERGE_C R7, RZ, R2, RZ ;  /* 0x00000002ff07723e */ /* 0x001fe200048070ff */
[----:B------:R-:W-:Y:S01]  /*dd30*/  FMUL R4, R223, UR22 ;  /* 0x00000016df047c20 */ /* 0x000fe20008400000 */
[----:B------:R-:W-:Y:S01]  /*dd40*/  F2FP.SATFINITE.E4M3.F32.PACK_AB_MERGE_C R9, RZ, R3, RZ ;  /* 0x00000003ff09723e */ /* 0x000fe200048070ff */
[----:B------:R-:W2:Y:S01]  /*dd50*/  LDL.LU R223, [R1+0x5c] ;  /* 0x00005c0001df7983 */ /* 0x000ea20000300800 */
[----:B------:R-:W-:-:S03]  /*dd60*/  FMUL R0, R225, UR22 ;  /* 0x00000016e1007c20 */ /* 0x000fc60008400000 */
[----:B------:R0:W-:Y:S04]  /*dd70*/  @!P4 STG.E.U8 desc[UR20][R26.64+0xd9], R5 ;  /* 0x0000d9051a00c986 */ /* 0x0001e8000c101114 */
[----:B------:R-:W2:Y:S01]  /*dd80*/  LDL.LU R225, [R1+0x60] ;  /* 0x0000600001e17983 */ /* 0x000ea20000300800 */
[----:B0-----:R-:W-:Y:S01]  /*dd90*/  F2FP.SATFINITE.E4M3.F32.PACK_AB_MERGE_C R5, RZ, R0, RZ ;  /* 0x00000000ff05723e */ /* 0x001fe200048070ff */
[----:B---3--:R-:W-:Y:S02]  /*dda0*/  FMUL R2, R224, UR22 ;  /* 0x00000016e0027c20 */ /* 0x008fe40008400000 */
[----:B------:R-:W3:Y:S01]  /*ddb0*/  LDL.LU R224, [R1+0x64] ;  /* 0x0000640001e07983 */ /* 0x000ee20000300800 */
[----:B----4-:R-:W-:-:S03]  /*ddc0*/  FMUL R3, R226, UR22 ;  /* 0x00000016e2037c20 */ /* 0x010fc60008400000 */
[----:B------:R-:W4:Y:S01]  /*ddd0*/  LDL.LU R226, [R1+0x68] ;  /* 0x0000680001e27983 */ /* 0x000f220000300800 */
[----:B------:R-:W-:-:S03]  /*dde0*/  FMUL R0, R227, UR22 ;  /* 0x00000016e3007c20 */ /* 0x000fc60008400000 */
[----:B------:R-:W4:Y:S01]  /*ddf0*/  LDL.LU R227, [R1+0x6c] ;  /* 0x00006c0001e37983 */ /* 0x000f220000300800 */
[C---:B------:R-:W-:Y:S02]  /*de00*/  ISETP.LT.OR P2, PT, R35.reuse, 0xd9, !P0 ;  /* 0x000000d92300780c */ /* 0x040fe40004741670 */
[C---:B------:R-:W-:Y:S02]  /*de10*/  ISETP.LT.OR P5, PT, R35.reuse, 0xe1, !P1 ;  /* 0x000000e12300780c */ /* 0x040fe40004fa1670 */
[C---:B------:R-:W-:Y:S02]  /*de20*/  ISETP.LT.OR P6, PT, R35.reuse, 0xe2, !P1 ;  /* 0x000000e22300780c */ /* 0x040fe40004fc1670 */
[----:B------:R-:W-:-:S07]  /*de30*/  ISETP.LT.OR P4, PT, R35, 0xe2, !P0 ;  /* 0x000000e22300780c */ /* 0x000fce0004781670 */
[----:B------:R-:W-:Y:S01]  /*de40*/  @!P2 STG.E.U8 desc[UR20][R26.64+0xd8], R11 ;  /* 0x0000d80b1a00a986 */ /* 0x000fe2000c101114 */
[----:B------:R-:W-:-:S03]  /*de50*/  ISETP.LT.OR P2, PT, R35, 0xe1, !P0 ;  /* 0x000000e12300780c */ /* 0x000fc60004741670 */
[----:B------:R0:W-:Y:S01]  /*de60*/  @!P5 STG.E.U8 desc[UR20][R24.64+0xe0], R7 ;  /* 0x0000e0071800d986 */ /* 0x0001e2000c101114 */
[----:B------:R-:W-:-:S03]  /*de70*/  ISETP.LT.OR P5, PT, R35, 0xe9, !P1 ;  /* 0x000000e92300780c */ /* 0x000fc60004fa1670 */
[----:B------:R1:W-:Y:S01]  /*de80*/  @!P6 STG.E.U8 desc[UR20][R24.64+0xe1], R9 ;  /* 0x0000e1091800e986 */ /* 0x0003e2000c101114 */
[----:B------:R-:W-:Y:S02]  /*de90*/  ISETP.LT.OR P6, PT, R35, 0xea, !P1 ;  /* 0x000000ea2300780c */ /* 0x000fe40004fc1670 */
[----:B------:R-:W-:Y:S01]  /*dea0*/  F2FP.SATFINITE.E4M3.F32.PACK_AB_MERGE_C R13, RZ, R4, RZ ;  /* 0x00000004ff0d723e */ /* 0x000fe200048070ff */
[----:B------:R1:W-:Y:S01]  /*deb0*/  @!P4 STG.E.U8 desc[UR20][R26.64+0xe1], R5 ;  /* 0x0000e1051a00c986 */ /* 0x0003e2000c101114 */
[----:B0-----:R-:W-:-:S03]  /*dec0*/  F2FP.SATFINITE.E4M3.F32.PACK_AB_MERGE_C R7, RZ, R2, RZ ;  /* 0x00000002ff07723e */ /* 0x001fc600048070ff */
[----:B------:R-:W-:Y:S01]  /*ded0*/  @!P2 STG.E.U8 desc[UR20][R26.64+0xe0], R13 ;  /* 0x0000e00d1a00a986 */ /* 0x000fe2000c101114 */
[----:B-1----:R-:W-:-:S03]  /*dee0*/  F2FP.SATFINITE.E4M3.F32.PACK_AB_MERGE_C R9, RZ, R3, RZ ;  /* 0x00000003ff09723e */ /* 0x002fc600048070ff */
[----:B------:R0:W-:Y:S01]  /*def0*/  @!P5 STG.E.U8 desc[UR20][R24.64+0xe8], R7 ;  /* 0x0000e8071800d986 */ /* 0x0001e2000c101114 */
[C---:B------:R-:W-:Y:S02]  /*df00*/  ISETP.LT.OR P2, PT, R35.reuse, 0xe9, !P0 ;  /* 0x000000e92300780c */ /* 0x040fe40004741670 */
[C---:B------:R-:W-:Y:S01]  /*df10*/  ISETP.LT.OR P4, PT, R35.reuse, 0xea, !P0 ;  /* 0x000000ea2300780c */ /* 0x040fe20004781670 */
[----:B------:R1:W-:Y:S01]  /*df20*/  @!P6 STG.E.U8 desc[UR20][R24.64+0xe9], R9 ;  /* 0x0000e9091800e986 */ /* 0x0003e2000c101114 */
[----:B------:R-:W-:Y:S01]  /*df30*/  ISETP.LT.OR P5, PT, R35, 0xf1, !P1 ;  /* 0x000000f12300780c */ /* 0x000fe20004fa1670 */
[----:B------:R-:W-:Y:S01]  /*df40*/  FMUL R2, R219, UR22 ;  /* 0x00000016db027c20 */ /* 0x000fe20008400000 */
[----:B------:R-:W-:Y:S02]  /*df50*/  ISETP.LT.OR P6, PT, R35, 0xf2, !P1 ;  /* 0x000000f22300780c */ /* 0x000fe40004fc1670 */
[----:B------:R-:W-:Y:S02]  /*df60*/  F2FP.SATFINITE.E4M3.F32.PACK_AB_MERGE_C R11, RZ, R0, RZ ;  /* 0x00000000ff0b723e */ /* 0x000fe400048070ff */
[----:B------:R-:W-:-:S03]  /*df70*/  F2FP.SATFINITE.E4M3.F32.PACK_AB_MERGE_C R5, RZ, R2, RZ ;  /* 0x00000002ff05723e */ /* 0x000fc600048070ff */
[----:B------:R-:W-:Y:S01]  /*df80*/  @!P2 STG.E.U8 desc[UR20][R26.64+0xe8], R11 ;  /* 0x0000e80b1a00a986 */ /* 0x000fe2000c101114 */
[----:B------:R-:W-:-:S03]  /*df90*/  ISETP.LT.OR P2, PT, R35, 0xf1, !P0 ;  /* 0x000000f12300780c */ /* 0x000fc60004741670 */
[----:B------:R-:W-:Y:S01]  /*dfa0*/  @!P4 STG.E.U8 desc[UR20][R26.64+0xe9], R5 ;  /* 0x0000e9051a00c986 */ /* 0x000fe2000c101114 */
[C---:B------:R-:W-:Y:S02]  /*dfb0*/  ISETP.LT.OR P4, PT, R35.reuse, 0xf9, !P1 ;  /* 0x000000f92300780c */ /* 0x040fe40004f81670 */
[----:B------:R-:W-:Y:S01]  /*dfc0*/  ISETP.LT.OR P1, PT, R35, 0xfa, !P1 ;  /* 0x000000fa2300780c */ /* 0x000fe20004f21670 */
[----:B--2---:R-:W-:Y:S01]  /*dfd0*/  FMUL R0, R221, UR22 ;  /* 0x00000016dd007c20 */ /* 0x004fe20008400000 */
[----:B------:R-:W-:-:S04]  /*dfe0*/  FMUL R3, R220, UR22 ;  /* 0x00000016dc037c20 */ /* 0x000fc80008400000 */
[----:B0-----:R-:W-:Y:S02]  /*dff0*/  F2FP.SATFINITE.E4M3.F32.PACK_AB_MERGE_C R7, RZ, R0, RZ ;  /* 0x00000000ff07723e */ /* 0x001fe400048070ff */
[----:B-1----:R-:W-:Y:S01]  /*e000*/  F2FP.SATFINITE.E4M3.F32.PACK_AB_MERGE_C R9, RZ, R3, RZ ;  /* 0x00000003ff09723e */ /* 0x002fe200048070ff */
[----:B------:R-:W-:Y:S02]  /*e010*/  FMUL R0, R222, UR22 ;  /* 0x00000016de007c20 */ /* 0x000fe40008400000 */
[----:B------:R0:W-:Y:S01]  /*e020*/  @!P5 STG.E.U8 desc[UR20][R24.64+0xf0], R7 ;  /* 0x0000f0071800d986 */ /* 0x0001e2000c101114 */
[----:B------:R-:W-:-:S03]  /*e030*/  ISETP.LT.OR P5, PT, R35, 0xf2, !P0 ;  /* 0x000000f22300780c */ /* 0x000fc600047a1670 */
[----:B------:R1:W-:Y:S01]  /*e040*/  @!P6 STG.E.U8 desc[UR20][R24.64+0xf1], R9 ;  /* 0x0000f1091800e986 */ /* 0x0003e2000c101114 */
[----:B------:R-:W-:Y:S02]  /*e050*/  ISETP.LT.OR P6, PT, R35, 0xf9, !P0 ;  /* 0x000000f92300780c */ /* 0x000fe400047c1670 */
[----:B------:R-:W-:Y:S01]  /*e060*/  F2FP.SATFINITE.E4M3.F32.PACK_AB_MERGE_C R13, RZ, R0, RZ ;  /* 0x00000000ff0d723e */ /* 0x000fe200048070ff */
[----:B------:R-:W-:Y:S01]  /*e070*/  FMUL R0, R223, UR22 ;  /* 0x00000016df007c20 */ /* 0x000fe20008400000 */
[----:B------:R-:W-:Y:S01]  /*e080*/  ISETP.LT.OR P0, PT, R35, 0xfa, !P0 ;  /* 0x000000fa2300780c */ /* 0x000fe20004701670 */
[----:B------:R-:W-:-:S03]  /*e090*/  FMUL R2, R225, UR22 ;  /* 0x00000016e1027c20 */ /* 0x000fc60008400000 */
[----:B0-----:R-:W-:Y:S02]  /*e0a0*/  F2FP.SATFINITE.E4M3.F32.PACK_AB_MERGE_C R7, RZ, R0, RZ ;  /* 0x00000000ff07723e */ /* 0x001fe400048070ff */
[----:B-1----:R-:W-:Y:S01]  /*e0b0*/  F2FP.SATFINITE.E4M3.F32.PACK_AB_MERGE_C R9, RZ, R2, RZ ;  /* 0x00000002ff09723e */ /* 0x002fe200048070ff */
[----:B---3--:R-:W-:Y:S01]  /*e0c0*/  FMUL R3, R224, UR22 ;  /* 0x00000016e0037c20 */ /* 0x008fe20008400000 */
[----:B----4-:R-:W-:Y:S01]  /*e0d0*/  FMUL R4, R226, UR22 ;  /* 0x00000016e2047c20 */ /* 0x010fe20008400000 */
[----:B------:R-:W-:-:S03]  /*e0e0*/  FMUL R5, R227, UR22 ;  /* 0x00000016e3057c20 */ /* 0x000fc60008400000 */
[----:B------:R-:W-:Y:S02]  /*e0f0*/  F2FP.SATFINITE.E4M3.F32.PACK_AB_MERGE_C R3, RZ, R3, RZ ;  /* 0x00000003ff03723e */ /* 0x000fe400048070ff */
[----:B------:R-:W-:Y:S02]  /*e100*/  F2FP.SATFINITE.E4M3.F32.PACK_AB_MERGE_C R11, RZ, R4, RZ ;  /* 0x00000004ff0b723e */ /* 0x000fe400048070ff */
[----:B------:R-:W-:Y:S01]  /*e110*/  F2FP.SATFINITE.E4M3.F32.PACK_AB_MERGE_C R5, RZ, R5, RZ ;  /* 0x00000005ff05723e */ /* 0x000fe200048070ff */
[----:B------:R0:W-:Y:S04]  /*e120*/  @!P2 STG.E.U8 desc[UR20][R26.64+0xf0], R13 ;  /* 0x0000f00d1a00a986 */ /* 0x0001e8000c101114 */
[----:B------:R0:W-:Y:S04]  /*e130*/  @!P5 STG.E.U8 desc[UR20][R26.64+0xf1], R7 ;  /* 0x0000f1071a00d986 */ /* 0x0001e8000c101114 */
[----:B------:R0:W-:Y:S04]  /*e140*/  @!P4 STG.E.U8 desc[UR20][R24.64+0xf8], R9 ;  /* 0x0000f8091800c986 */ /* 0x0001e8000c101114 */
[----:B------:R0:W-:Y:S04]  /*e150*/  @!P1 STG.E.U8 desc[UR20][R24.64+0xf9], R3 ;  /* 0x0000f90318009986 */ /* 0x0001e8000c101114 */
[----:B------:R0:W-:Y:S04]  /*e160*/  @!P6 STG.E.U8 desc[UR20][R26.64+0xf8], R11 ;  /* 0x0000f80b1a00e986 */ /* 0x0001e8000c101114 */
[----:B------:R0:W-:Y:S02]  /*e170*/  @!P0 STG.E.U8 desc[UR20][R26.64+0xf9], R5 ;  /* 0x0000f9051a008986 */ /* 0x0001e4000c101114 */
.L_x_289:
[----:B------:R-:W-:Y:S05]  /*e180*/  BSYNC B0 ;  /* 0x0000000000007941 */ /* 0x000fea0003800000 */
.L_x_31:
[----:B0----5:R-:W2:Y:S04]  /*e190*/  LDL.LU R3, [R1+0x70] ;  /* 0x0000700001037983 */ /* 0x021ea80000300800 */
[----:B------:R-:W2:Y:S01]  /*e1a0*/  LDL.LU R2, [R1+0x74] ;  /* 0x0000740001027983 */ /* 0x000ea20000300800 */
[----:B------:R-:W-:Y:S01]  /*e1b0*/  ULDC UR6, c[0x0][0xc] ;  /* 0x0000030000067ab9 */ /* 0x000fe20000000800 */
[----:B------:R-:W-:Y:S01]  /*e1c0*/  ULDC UR7, c[0x0][0x10] ;  /* 0x0000040000077ab9 */ /* 0x000fe20000000800 */
[----:B------:R-:W2:Y:S01]  /*e1d0*/  LDC R5, c[0x0][0x14] ;  /* 0x00000500ff057b82 */ /* 0x000ea20000000800 */
[----:B------:R-:W-:Y:S01]  /*e1e0*/  UIMAD.WIDE.U32 UR6, UR6, UR7, URZ ;  /* 0x00000007060672a5 */ /* 0x000fe2000f8e003f */
[----:B------:R-:W-:Y:S01]  /*e1f0*/  PRMT R0, RZ, 0x7610, R0 ;  /* 0x00007610ff007816 */ /* 0x000fe20000000000 */
[----:B------:R-:W-:-:S04]  /*e200*/  UMOV UR24, 0xffffffff ;  /* 0xffffffff00187882 */ /* 0x000fc80000000000 */
[----:B--2---:R-:W-:-:S04]  /*e210*/  IMAD.WIDE.U32 R2, R5, UR6, R2 ;  /* 0x0000000605027c25 */ /* 0x004fc8000f8e0002 */
[----:B------:R-:W-:Y:S01]  /*e220*/  IMAD R5, R5, UR7, RZ ;  /* 0x0000000705057c24 */ /* 0x000fe2000f8e02ff */
[----:B------:R-:W-:Y:S01]  /*e230*/  ULDC.64 UR6, c[0x0][0x650] ;  /* 0x0001940000067ab9 */ /* 0x000fe20000000a00 */
[----:B------:R-:W-:Y:S01]  /*e240*/  IMAD.MOV.U32 R19, RZ, RZ, R2 ;  /* 0x000000ffff137224 */ /* 0x000fe200078e0002 */
[----:B------:R-:W-:Y:S01]  /*e250*/  ISETP.GE.U32.AND P0, PT, R2, UR6, PT ;  /* 0x0000000602007c0c */ /* 0x000fe2000bf06070 */
[----:B------:R-:W-:Y:S02]  /*e260*/  IMAD.IADD R22, R3, 0x1, R5 ;  /* 0x0000000103167824 */ /* 0x000fe400078e0205 */
[----:B------:R-:W-:-:S03]  /*e270*/  IMAD.MOV.U32 R2, RZ, RZ, -0x1 ;  /* 0xffffffffff027424 */ /* 0x000fc600078e00ff */
[----:B------:R0:W-:Y:S01]  /*e280*/  STL [R1+0x70], R22 ;  /* 0x0000701601007387 */ /* 0x0001e20000100800 */
[----:B------:R-:W-:-:S03]  /*e290*/  ISETP.GE.U32.AND.EX P0, PT, R22, UR7, PT, P0 ;  /* 0x0000000716007c0c */ /* 0x000fc6000bf06100 */
[----:B------:R0:W-:Y:S04]  /*e2a0*/  STL [R1+0x74], R19 ;  /* 0x0000741301007387 */ /* 0x0001e80000100800 */
[----:B------:R0:W-:Y:S06]  /*e2b0*/  STL [R1+0x78], R2 ;  /* 0x0000780201007387 */ /* 0x0001ec0000100800 */
[----:B------:R-:W-:Y:S05]  /*e2c0*/  @P0 BRA `(.L_x_290) ;  /* 0x00000004006c0947 */ /* 0x000fea0003800000 */
[----:B------:R-:W2:Y:S01]  /*e2d0*/  S2R R14, SR_CTAID.X ;  /* 0x00000000000e7919 */ /* 0x000ea20000002500 */
[----:B------:R-:W5:Y:S01]  /*e2e0*/  LDC.64 R8, c[0x0][0x628] ;  /* 0x00018a00ff087b82 */ /* 0x000f620000000a00 */
[----:B------:R-:W-:Y:S01]  /*e2f0*/  ULDC UR6, c[0x0][0x150] ;  /* 0x0000540000067ab9 */ /* 0x000fe20000000800 */
[----:B------:R-:W-:Y:S01]  /*e300*/  IMAD.MOV.U32 R6, RZ, RZ, R19 ;  /* 0x000000ffff067224 */ /* 0x000fe200078e0013 */
[----:B------:R-:W0:Y:S01]  /*e310*/  S2R R16, SR_CTAID.Y ;  /* 0x0000000000107919 */ /* 0x000e220000002600 */
[----:B------:R-:W-:-:S04]  /*e320*/  IMAD.MOV.U32 R7, RZ, RZ, R22 ;  /* 0x000000ffff077224 */ /* 0x000fc800078e0016 */
[----:B------:R-:W0:Y:S08]  /*e330*/  LDC R17, c[0x0][0x144] ;  /* 0x00005100ff117b82 */ /* 0x000e300000000800 */
[----:B------:R-:W0:Y:S08]  /*e340*/  LDC R10, c[0x0][0x630] ;  /* 0x00018c00ff0a7b82 */ /* 0x000e300000000800 */
[----:B------:R-:W0:Y:S01]  /*e350*/  LDC.64 R12, c[0x0][0x620] ;  /* 0x00018800ff0c7b82 */ /* 0x000e220000000a00 */
[----:B-----5:R-:W-:-:S04]  /*e360*/  ISETP.NE.U32.AND P0, PT, R8, RZ, PT ;  /* 0x000000ff0800720c */ /* 0x020fc80003f05070 */
[----:B------:R-:W-:Y:S02]  /*e370*/  ISETP.NE.AND.EX P0, PT, R9, RZ, PT, P0 ;  /* 0x000000ff0900720c */ /* 0x000fe40003f05300 */
[----:B--2---:R-:W-:-:S05]  /*e380*/  I2FP.F32.U32 R0, R14 ;  /* 0x0000000e00007245 */ /* 0x004fca0000201000 */
[----:B------:R-:W-:-:S04]  /*e390*/  FMUL R0, R0, UR6 ;  /* 0x0000000600007c20 */ /* 0x000fc80008400000 */
[----:B------:R2:W0:Y:S02]  /*e3a0*/  F2I.U32.TRUNC.NTZ R15, R0 ;  /* 0x00000000000f7305 */ /* 0x000424000020f000 */
[----:B------:R-:W-:Y:S05]  /*e3b0*/  @!P0 BRA `(.L_x_291) ;  /* 0x0000000000288947 */ /* 0x000fea0003800000 */
[----:B--2---:R-:W2:Y:S02]  /*e3c0*/  LDC R0, c[0x0][0x634] ;  /* 0x00018d00ff007b82 */ /* 0x004ea40000000800 */
[----:B--2---:R-:W-:-:S05]  /*e3d0*/  IADD3 R7, P0, R19, R0, RZ ;  /* 0x0000000013077210 */ /* 0x004fca0007f1e0ff */
[----:B------:R-:W-:-:S04]  /*e3e0*/  IMAD.X R11, RZ, RZ, R22, P0 ;  /* 0x000000ffff0b7224 */ /* 0x000fc800000e0616 */
[----:B0-----:R-:W-:-:S04]  /*e3f0*/  IMAD.WIDE.U32 R2, R11, R8, RZ ;  /* 0x000000080b027225 */ /* 0x001fc800078e00ff */
[----:B------:R-:W-:-:S04]  /*e400*/  IMAD.WIDE.U32 R4, P0, R7, R9, R2 ;  /* 0x0000000907047225 */ /* 0x000fc80007800002 */
[----:B------:R-:W-:-:S04]  /*e410*/  IMAD.WIDE.U32 R2, R7, R8, RZ ;  /* 0x0000000807027225 */ /* 0x000fc800078e00ff */
[----:B------:R-:W-:Y:S01]  /*e420*/  IMAD.X R7, RZ, RZ, RZ, P0 ;  /* 0x000000ffff077224 */ /* 0x000fe200000e06ff */
[----:B------:R-:W-:Y:S01]  /*e430*/  IADD3 RZ, P0, R3, R4, RZ ;  /* 0x0000000403ff7210 */ /* 0x000fe20007f1e0ff */
[----:B------:R-:W-:-:S04]  /*e440*/  IMAD.MOV.U32 R6, RZ, RZ, R5 ;  /* 0x000000ffff067224 */ /* 0x000fc800078e0005 */
[----:B------:R-:W-:-:S08]  /*e450*/  IMAD.WIDE.U32.X R6, R11, R9, R6, P0 ;  /* 0x000000090b067225 */ /* 0x000fd000000e0406 */
.L_x_291:
[-CC-:B01----:R-:W-:Y:S01]  /*e460*/  SHF.R.U64 R24, R6, R10.reuse, R7.reuse ;  /* 0x0000000a06187219 */ /* 0x183fe20000001207 */
[----:B------:R-:W0:Y:S01]  /*e470*/  LDC.64 R20, c[0x0][0x640] ;  /* 0x00019000ff147b82 */ /* 0x000e220000000a00 */
[----:B--2---:R-:W-:Y:S01]  /*e480*/  SHF.R.U32.HI R0, RZ, R10, R7 ;  /* 0x0000000aff007219 */ /* 0x004fe20000011607 */
[----:B------:R-:W-:Y:S01]  /*e490*/  IMAD.MOV.U32 R2, RZ, RZ, R19 ;  /* 0x000000ffff027224 */ /* 0x000fe200078e0013 */
[----:B------:R-:W-:Y:S01]  /*e4a0*/  IADD3 R5, P0, RZ, -R24, RZ ;  /* 0x80000018ff057210 */ /* 0x000fe20007f1e0ff */
[----:B------:R-:W-:Y:S01]  /*e4b0*/  IMAD.MOV R15, RZ, RZ, -R15 ;  /* 0x000000ffff0f7224 */ /* 0x000fe200078e0a0f */
[----:B------:R-:W-:Y:S01]  /*e4c0*/  ULDC UR6, c[0x0][0x154] ;  /* 0x0000550000067ab9 */ /* 0x000fe20000000800 */
[----:B------:R-:W-:Y:S02]  /*e4d0*/  IMAD.MOV.U32 R7, RZ, RZ, 0x1 ;  /* 0x00000001ff077424 */ /* 0x000fe400078e00ff */
[----:B------:R-:W1:Y:S01]  /*e4e0*/  LDC R4, c[0x0][0x618] ;  /* 0x00018600ff047b82 */ /* 0x000e620000000800 */
[----:B------:R-:W-:-:S02]  /*e4f0*/  IMAD.X R3, RZ, RZ, ~R0, P0 ;  /* 0x000000ffff037224 */ /* 0x000fc400000e0e00 */
[----:B------:R-:W-:Y:S02]  /*e500*/  IMAD R15, R17, R15, R14 ;  /* 0x0000000f110f7224 */ /* 0x000fe400078e020e */
[-C--:B------:R-:W-:Y:S02]  /*e510*/  IMAD R0, R3, R12.reuse, RZ ;  /* 0x0000000c03007224 */ /* 0x080fe400078e02ff */
[----:B------:R-:W-:Y:S01]  /*e520*/  IMAD.MOV.U32 R3, RZ, RZ, R22 ;  /* 0x000000ffff037224 */ /* 0x000fe200078e0016 */
[----:B------:R-:W2:Y:S01]  /*e530*/  LDC R6, c[0x0][0x608] ;  /* 0x00018200ff067b82 */ /* 0x000ea20000000800 */
[----:B------:R-:W-:-:S04]  /*e540*/  IMAD.WIDE.U32 R2, R5, R12, R2 ;  /* 0x0000000c05027225 */ /* 0x000fc800078e0002 */
[----:B------:R-:W-:-:S03]  /*e550*/  IMAD R5, R5, R13, R0 ;  /* 0x0000000d05057224 */ /* 0x000fc600078e0200 */
[----:B------:R-:W5:Y:S01]  /*e560*/  LDC R18, c[0x0][0x658] ;  /* 0x00019600ff127b82 */ /* 0x000f620000000800 */
[----:B------:R-:W-:Y:S01]  /*e570*/  I2FP.F32.U32 R0, R16 ;  /* 0x0000001000007245 */ /* 0x000fe20000201000 */
[----:B------:R-:W-:Y:S01]  /*e580*/  IMAD.IADD R3, R3, 0x1, R5 ;  /* 0x0000000103037824 */ /* 0x000fe200078e0205 */
[----:B0-----:R-:W-:Y:S01]  /*e590*/  ISETP.NE.U32.AND P0, PT, R20, RZ, PT ;  /* 0x000000ff1400720c */ /* 0x001fe20003f05070 */
[----:B------:R-:W-:Y:S02]  /*e5a0*/  IMAD.MOV.U32 R5, RZ, RZ, -0x1 ;  /* 0xffffffffff057424 */ /* 0x000fe400078e00ff */
[----:B------:R-:W-:Y:S02]  /*e5b0*/  FMUL R0, R0, UR6 ;  /* 0x0000000600007c20 */ /* 0x000fe40008400000 */
[----:B------:R-:W0:Y:S01]  /*e5c0*/  LDC R13, c[0x0][0x148] ;  /* 0x00005200ff0d7b82 */ /* 0x000e220000000800 */
[----:B-1----:R-:W-:Y:S01]  /*e5d0*/  SHF.R.U64 R10, R2, R4, R3 ;  /* 0x00000004020a7219 */ /* 0x002fe20000001203 */
[----:B------:R1:W0:Y:S01]  /*e5e0*/  F2I.U32.TRUNC.NTZ R12, R0 ;  /* 0x00000000000c7305 */ /* 0x000222000020f000 */
[----:B------:R-:W-:-:S02]  /*e5f0*/  ISETP.NE.AND.EX P0, PT, R21, RZ, PT, P0 ;  /* 0x000000ff1500720c */ /* 0x000fc40003f05300 */
[----:B------:R-:W-:-:S03]  /*e600*/  SHF.R.U32.HI R3, RZ, R4, R3 ;  /* 0x00000004ff037219 */ /* 0x000fc60000011603 */
[----:B------:R-:W0:Y:S01]  /*e610*/  LDC R14, c[0x0][0x600] ;  /* 0x00018000ff0e7b82 */ /* 0x000e220000000800 */
[-CC-:B--2---:R-:W-:Y:S02]  /*e620*/  SHF.R.U64 R8, R10, R6.reuse, R3.reuse ;  /* 0x000000060a087219 */ /* 0x184fe40000001203 */
[----:B------:R-:W-:-:S05]  /*e630*/  SHF.R.U32.HI R3, RZ, R6, R3 ;  /* 0x00000006ff037219 */ /* 0x000fca0000011603 */
[----:B------:R-:W2:Y:S01]  /*e640*/  LDC R19, c[0x0][0x648] ;  /* 0x00019200ff137b82 */ /* 0x000ea20000000800 */
[-CC-:B-----5:R-:W-:Y:S02]  /*e650*/  SHF.R.U64 R11, R8, R18.reuse, R3.reuse ;  /* 0x00000012080b7219 */ /* 0x1a0fe40000001203 */
[-C--:B------:R-:W-:Y:S02]  /*e660*/  SHF.L.U32 R5, R5, R18.reuse, RZ ;  /* 0x0000001205057219 */ /* 0x080fe400000006ff */
[-C--:B------:R-:W-:Y:S01]  /*e670*/  SHF.R.U32.HI R3, RZ, R18.reuse, R3 ;  /* 0x00000012ff037219 */ /* 0x080fe20000011603 */
[----:B------:R-:W-:Y:S01]  /*e680*/  IMAD.MOV.U32 R2, RZ, RZ, R11 ;  /* 0x000000ffff027224 */ /* 0x000fe200078e000b */
[----:B------:R-:W-:Y:S01]  /*e690*/  SHF.L.U32 R34, R7, R18, RZ ;  /* 0x0000001207227219 */ /* 0x000fe200000006ff */
[----:B------:R-:W0:Y:S01]  /*e6a0*/  LDC R22, c[0x0][0x638] ;  /* 0x00018e00ff167b82 */ /* 0x000e220000000800 */
[----:B------:R-:W-:-:S07]  /*e6b0*/  LOP3.LUT R17, RZ, R5, RZ, 0x33, !PT ;  /* 0x00000005ff117212 */ /* 0x000fce00078e33ff */
[----:B------:R-:W0:Y:S01]  /*e6c0*/  LDC R23, c[0x0][0x610] ;  /* 0x00018400ff177b82 */ /* 0x000e220000000800 */
[----:B-1----:R-:W-:Y:S05]  /*e6d0*/  @!P0 BRA `(.L_x_292) ;  /* 0x0000000000288947 */ /* 0x002fea0003800000 */
        /* <DEDUP_REMOVED lines=10> */
.L_x_292:
[----:B--2---:R-:W-:Y:S01]  /*e780*/  SHF.R.U64 R0, R2, R19, R3 ;  /* 0x0000001302007219 */ /* 0x004fe20000001203 */
[----:B0-----:R-:W-:Y:S01]  /*e790*/  VIADD R3, R14, 0xffffffff ;  /* 0xffffffff0e037836 */ /* 0x001fe20000000000 */
[----:B------:R-:W-:Y:S01]  /*e7a0*/  LOP3.LUT R5, R8, R17, RZ, 0xc0, !PT ;  /* 0x0000001108057212 */ /* 0x000fe200078ec0ff */
[----:B------:R-:W-:Y:S01]  /*e7b0*/  IMAD.MOV R12, RZ, RZ, -R12 ;  /* 0x000000ffff0c7224 */ /* 0x000fe200078e0a0c */
[----:B------:R-:W-:Y:S01]  /*e7c0*/  R2UR UR24, R24 ;  /* 0x00000000181872ca */ /* 0x000fe200000e0000 */
[----:B------:R-:W-:Y:S01]  /*e7d0*/  IMAD.MOV R2, RZ, RZ, -R0 ;  /* 0x000000ffff027224 */ /* 0x000fe200078e0a00 */
[----:B------:R-:W-:Y:S01]  /*e7e0*/  LOP3.LUT R3, R10, R3, RZ, 0xc0, !PT ;  /* 0x000000030a037212 */ /* 0x000fe200078ec0ff */
[----:B------:R-:W-:Y:S02]  /*e7f0*/  IMAD R34, R34, R0, R5 ;  /* 0x0000000022227224 */ /* 0x000fe400078e0205 */
[----:B------:R-:W-:Y:S02]  /*e800*/  @P3 IMAD R15, R13, R12, R16 ;  /* 0x0000000c0d0f3224 */ /* 0x000fe400078e0210 */
[----:B------:R-:W-:-:S02]  /*e810*/  IMAD R0, R2, R22, R11 ;  /* 0x0000001602007224 */ /* 0x000fc400078e020b */
[----:B------:R-:W-:Y:S02]  /*e820*/  IMAD R34, R34, R23, R15 ;  /* 0x0000001722227224 */ /* 0x000fe400078e020f */
[----:B------:R-:W-:Y:S02]  /*e830*/  IMAD R3, R0, R14, R3 ;  /* 0x0000000e00037224 */ /* 0x000fe400078e0203 */
[----:B------:R-:W-:-:S03]  /*e840*/  IMAD.MOV.U32 R0, RZ, RZ, 0x1 ;  /* 0x00000001ff007424 */ /* 0x000fc600078e00ff */
[----:B------:R-:W-:Y:S02]  /*e850*/  SEL R2, R3, R34, !P3 ;  /* 0x0000002203027207 */ /* 0x000fe40005800000 */
[----:B------:R-:W-:-:S03]  /*e860*/  SEL R34, R34, R3, !P3 ;  /* 0x0000000322227207 */ /* 0x000fc60005800000 */
[----:B------:R2:W-:Y:S04]  /*e870*/  STL [R1+0x78], R2 ;  /* 0x0000780201007387 */ /* 0x0005e80000100800 */
.L_x_290:
[----:B------:R-:W-:Y:S01]  /*e880*/  UIADD3 UR5, UR12, UR5, URZ ;  /* 0x000000050c057290 */ /* 0x000fe2000fffe03f */
[----:B------:R0:W-:Y:S01]  /*e890*/  STL [R1+0x7c], R34 ;  /* 0x00007c2201007387 */ /* 0x0001e20000100800 */
[----:B------:R-:W-:Y:S02]  /*e8a0*/  LOP3.LUT P0, RZ, R0, 0xff, RZ, 0xc0, !PT ;  /* 0x000000ff00ff7812 */ /* 0x000fe4000780c0ff */
[----:B------:R-:W-:Y:S02]  /*e8b0*/  USHF.R.U32.HI UR6, URZ, 0x2, UR5 ;  /* 0x000000023f067899 */ /* 0x000fe40008011605 */
[----:B------:R-:W-:Y:S02]  /*e8c0*/  UISETP.GT.U32.AND UP0, UPT, UR5, 0x3, UPT ;  /* 0x000000030500788c */ /* 0x000fe4000bf04070 */
[----:B------:R-:W-:Y:S02]  /*e8d0*/  ULOP3.LUT UR6, UR6, 0x1, URZ, 0xc0, !UPT ;  /* 0x0000000106067892 */ /* 0x000fe4000f8ec03f */
[----:B------:R-:W-:-:S02]  /*e8e0*/  UISETP.LT.U32.AND UP0, UPT, UR12, 0x4, UP0 ;  /* 0x000000040c00788c */ /* 0x000fc40008701070 */
[----:B------:R-:W-:Y:S02]  /*e8f0*/  UISETP.NE.U32.AND UP1, UPT, UR6, 0x1, UPT ;  /* 0x000000010600788c */ /* 0x000fe4000bf25070 */
[----:B------:R-:W-:Y:S02]  /*e900*/  USEL UR7, URZ, 0x1, !UP0 ;  /* 0x000000013f077887 */ /* 0x000fe4000c000000 */
[----:B------:R-:W-:Y:S02]  /*e910*/  UISETP.GT.U32.AND UP1, UPT, UR12, 0x3, !UP1 ;  /* 0x000000030c00788c */ /* 0x000fe4000cf24070 */
[----:B------:R-:W-:Y:S02]  /*e920*/  ULOP3.LUT UR5, UR5, 0x3, URZ, 0xc0, !UPT ;  /* 0x0000000305057892 */ /* 0x000fe4000f8ec03f */
[----:B------:R-:W-:-:S04]  /*e930*/  USEL UR6, URZ, 0x1, !UP1 ;  /* 0x000000013f067887 */ /* 0x000fc8000c800000 */
[----:B------:R-:W-:Y:S01]  /*e940*/  ULOP3.LUT UR4, UR6, UR4, UR7, 0x96, !UPT ;  /* 0x0000000406047292 */ /* 0x000fe2000f8e9607 */
[----:B0-----:R-:W-:Y:S11]  /*e950*/  @P0 BRA `(.L_x_293) ;  /* 0xffffff2400b00947 */ /* 0x001ff6000383ffff */
[----:B------:R-:W-:Y:S05]  /*e960*/  EXIT ;  /* 0x000000000000794d */ /* 0x000fea0003800000 */
.L_x_3:
[----:B------:R-:W2:Y:S01]  /*e970*/  LDL R16, [R1+0x74] ;  /* 0x0000740001107983 */ /* 0x000ea20000100800 */
[----:B------:R-:W-:-:S03]  /*e980*/  ULDC.64 UR4, c[0x0][0x650] ;  /* 0x0001940000047ab9 */ /* 0x000fc60000000a00 */
[----:B------:R-:W3:Y:S01]  /*e990*/  LDL R17, [R1+0x70] ;  /* 0x0000700001117983 */ /* 0x000ee20000100800 */
[----:B------:R-:W-:Y:S01]  /*e9a0*/  PRMT R4, RZ, 0x7610, R4 ;  /* 0x00007610ff047816 */ /* 0x000fe20000000004 */
[----:B------:R-:W-:Y:S02]  /*e9b0*/  IMAD.MOV.U32 R5, RZ, RZ, -0x1 ;  /* 0xffffffffff057424 */ /* 0x000fe400078e00ff */
[----:B------:R-:W-:Y:S02]  /*e9c0*/  IMAD.MOV.U32 R6, RZ, RZ, -0x1 ;  /* 0xffffffffff067424 */ /* 0x000fe400078e00ff */
[----:B------:R-:W-:Y:S01]  /*e9d0*/  IMAD.MOV.U32 R11, RZ, RZ, -0x1 ;  /* 0xffffffffff0b7424 */ /* 0x000fe200078e00ff */
[----:B--2---:R-:W-:-:S04]  /*e9e0*/  ISETP.GE.U32.AND P0, PT, R16, UR4, PT ;  /* 0x0000000410007c0c */ /* 0x004fc8000bf06070 */
[----:B---3--:R-:W-:-:S13]  /*e9f0*/  ISETP.GE.U32.AND.EX P0, PT, R17, UR5, PT, P0 ;  /* 0x0000000511007c0c */ /* 0x008fda000bf06100 */
[----:B------:R-:W-:Y:S05]  /*ea00*/  @P0 BRA `(.L_x_294) ;  /* 0x00000004005c0947 */ /* 0x000fea0003800000 */
        /* <DEDUP_REMOVED lines=18> */
.L_x_295:
[-CC-:B------:R-:W-:Y:S01]  /*eb30*/  SHF.R.U64 R11, R8, R12.reuse, R9.reuse ;  /* 0x0000000c080b7219 */ /* 0x180fe20000001209 */
[----:B------:R-:W0:Y:S01]  /*eb40*/  LDC.64 R20, c[0x0][0x640] ;  /* 0x00019000ff147b82 */ /* 0x000e220000000a00 */
[----:B------:R-:W-:Y:S01]  /*eb50*/  SHF.R.U32.HI R3, RZ, R12, R9 ;  /* 0x0000000cff037219 */ /* 0x000fe20000011609 */
[----:B------:R-:W-:Y:S01]  /*eb60*/  ULDC UR4, c[0x0][0x150] ;  /* 0x0000540000047ab9 */ /* 0x000fe20000000800 */
[----:B------:R-:W-:Y:S01]  /*eb70*/  IADD3 R7, P0, RZ, -R11, RZ ;  /* 0x8000000bff077210 */ /* 0x000fe20007f1e0ff */
[----:B------:R-:W-:Y:S01]  /*eb80*/  IMAD.MOV.U32 R4, RZ, RZ, R16 ;  /* 0x000000ffff047224 */ /* 0x000fe200078e0010 */
[----:B------:R-:W-:Y:S01]  /*eb90*/  I2FP.F32.U32 R6, R2 ;  /* 0x0000000200067245 */ /* 0x000fe20000201000 */
[----:B------:R-:W-:Y:S02]  /*eba0*/  IMAD.MOV.U32 R5, RZ, RZ, R17 ;  /* 0x000000ffff057224 */ /* 0x000fe400078e0011 */
[----:B------:R-:W1:Y:S01]  /*ebb0*/  LDC R10, c[0x0][0x618] ;  /* 0x00018600ff0a7b82 */ /* 0x000e620000000800 */
[----:B------:R-:W-:-:S02]  /*ebc0*/  IMAD.X R3, RZ, RZ, ~R3, P0 ;  /* 0x000000ffff037224 */ /* 0x000fc400000e0e03 */
[----:B------:R-:W-:Y:S01]  /*ebd0*/  FMUL R9, R6, UR4 ;  /* 0x0000000406097c20 */ /* 0x000fe20008400000 */
[----:B------:R-:W-:Y:S01]  /*ebe0*/  IMAD.WIDE.U32 R4, R7, R14, R4 ;  /* 0x0000000e07047225 */ /* 0x000fe200078e0004 */
[----:B------:R-:W-:-:S03]  /*ebf0*/  ULDC UR4, c[0x0][0x154] ;  /* 0x0000550000047ab9 */ /* 0x000fc60000000800 */
[----:B------:R-:W-:Y:S01]  /*ec00*/  IMAD R6, R3, R14, RZ ;  /* 0x0000000e03067224 */ /* 0x000fe200078e02ff */
[----:B------:R-:W2:Y:S01]  /*ec10*/  LDC R13, c[0x0][0x144] ;  /* 0x00005100ff0d7b82 */ /* 0x000ea20000000800 */
[----:B------:R-:W3:Y:S02]  /*ec20*/  F2I.U32.TRUNC.NTZ R9, R9 ;  /* 0x0000000900097305 */ /* 0x000ee4000020f000 */
[----:B------:R-:W-:Y:S02]  /*ec30*/  IMAD R3, R7, R15, R6 ;  /* 0x0000000f07037224 */ /* 0x000fe400078e0206 */
[----:B------:R-:W-:Y:S02]  /*ec40*/  IMAD.MOV.U32 R6, RZ, RZ, -0x1 ;  /* 0xffffffffff067424 */ /* 0x000fe400078e00ff */
[----:B------:R-:W-:Y:S01]  /*ec50*/  IMAD.IADD R3, R5, 0x1, R3 ;  /* 0x0000000105037824 */ /* 0x000fe200078e0203 */
[----:B------:R-:W4:Y:S01]  /*ec60*/  LDC R12, c[0x0][0x608] ;  /* 0x00018200ff0c7b82 */ /* 0x000f220000000800 */
[----:B------:R-:W-:-:S02]  /*ec70*/  I2FP.F32.U32 R5, R0 ;  /* 0x0000000000057245 */ /* 0x000fc40000201000 */
[----:B0-----:R-:W-:-:S03]  /*ec80*/  ISETP.NE.U32.AND P0, PT, R20, RZ, PT ;  /* 0x000000ff1400720c */ /* 0x001fc60003f05070 */
[----:B------:R-:W-:Y:S01]  /*ec90*/  FMUL R5, R5, UR4 ;  /* 0x0000000405057c20 */ /* 0x000fe20008400000 */
[----:B------:R-:W-:Y:S01]  /*eca0*/  ISETP.NE.AND.EX P0, PT, R21, RZ, PT, P0 ;  /* 0x000000ff1500720c */ /* 0x000fe20003f05300 */
[----:B------:R-:W0:Y:S01]  /*ecb0*/  LDC R7, c[0x0][0x658] ;  /* 0x00019600ff077b82 */ /* 0x000e220000000800 */
[-C--:B-1----:R-:W-:Y:S01]  /*ecc0*/  SHF.R.U64 R8, R4, R10.reuse, R3 ;  /* 0x0000000a04087219 */ /* 0x082fe20000001203 */
[----:B---3--:R-:W-:Y:S01]  /*ecd0*/  IMAD.MOV R4, RZ, RZ, -R9 ;  /* 0x000000ffff047224 */ /* 0x008fe200078e0a09 */
[----:B------:R-:W-:Y:S02]  /*ece0*/  SHF.R.U32.HI R3, RZ, R10, R3 ;  /* 0x0000000aff037219 */ /* 0x000fe40000011603 */
[----:B------:R1:W3:Y:S03]  /*ecf0*/  F2I.U32.TRUNC.NTZ R10, R5 ;  /* 0x00000005000a7305 */ /* 0x0002e6000020f000 */
[----:B------:R-:W1:Y:S01]  /*ed00*/  LDC R17, c[0x0][0x148] ;  /* 0x00005200ff117b82 */ /* 0x000e620000000800 */
[----:B--2---:R-:W-:-:S02]  /*ed10*/  IMAD R19, R13, R4, R2 ;  /* 0x000000040d137224 */ /* 0x004fc400078e0202 */
[----:B------:R-:W-:-:S05]  /*ed20*/  IMAD.MOV.U32 R4, RZ, RZ, 0x1 ;  /* 0x00000001ff047424 */ /* 0x000fca00078e00ff */
[----:B------:R-:W2:Y:S01]  /*ed30*/  LDC R14, c[0x0][0x600] ;  /* 0x00018000ff0e7b82 */ /* 0x000ea20000000800 */
[-CC-:B----4-:R-:W-:Y:S02]  /*ed40*/  SHF.R.U64 R13, R8, R12.reuse, R3.reuse ;  /* 0x0000000c080d7219 */ /* 0x190fe40000001203 */
[----:B------:R-:W-:-:S05]  /*ed50*/  SHF.R.U32.HI R2, RZ, R12, R3 ;  /* 0x0000000cff027219 */ /* 0x000fca0000011603 */
[----:B------:R-:W4:Y:S01]  /*ed60*/  LDC R16, c[0x0][0x648] ;  /* 0x00019200ff107b82 */ /* 0x000f220000000800 */
[-CC-:B0-----:R-:W-:Y:S02]  /*ed70*/  SHF.R.U64 R15, R13, R7.reuse, R2.reuse ;  /* 0x000000070d0f7219 */ /* 0x181fe40000001202 */
[-C--:B------:R-:W-:Y:S02]  /*ed80*/  SHF.L.U32 R6, R6, R7.reuse, RZ ;  /* 0x0000000706067219 */ /* 0x080fe400000006ff */
[-C--:B------:R-:W-:Y:S01]  /*ed90*/  SHF.R.U32.HI R3, RZ, R7.reuse, R2 ;  /* 0x00000007ff037219 */ /* 0x080fe20000011602 */
[----:B------:R-:W-:Y:S01]  /*eda0*/  IMAD.MOV.U32 R2, RZ, RZ, R15 ;  /* 0x000000ffff027224 */ /* 0x000fe200078e000f */
[----:B------:R-:W-:Y:S01]  /*edb0*/  SHF.L.U32 R12, R4, R7, RZ ;  /* 0x00000007040c7219 */ /* 0x000fe200000006ff */
[----:B------:R-:W0:Y:S01]  /*edc0*/  LDC R18, c[0x0][0x638] ;  /* 0x00018e00ff127b82 */ /* 0x000e220000000800 */
[----:B------:R-:W-:-:S07]  /*edd0*/  LOP3.LUT R22, RZ, R6, RZ, 0x33, !PT ;  /* 0x00000006ff167212 */ /* 0x000fce00078e33ff */
        /* <DEDUP_REMOVED lines=12> */
.L_x_296:
[----:B----4-:R-:W-:Y:S01]  /*eea0*/  SHF.R.U64 R3, R2, R16, R3 ;  /* 0x0000001002037219 */ /* 0x010fe20000001203 */
[----:B--2---:R-:W-:Y:S01]  /*eeb0*/  VIADD R5, R14, 0xffffffff ;  /* 0xffffffff0e057836 */ /* 0x004fe20000000000 */
[----:B------:R-:W-:Y:S01]  /*eec0*/  LOP3.LUT R2, R13, R22, RZ, 0xc0, !PT ;  /* 0x000000160d027212 */ /* 0x000fe200078ec0ff */
[----:B------:R-:W-:Y:S02]  /*eed0*/  IMAD.MOV R10, RZ, RZ, -R10 ;  /* 0x000000ffff0a7224 */ /* 0x000fe400078e0a0a */
[----:B------:R-:W-:Y:S02]  /*eee0*/  IMAD.MOV R4, RZ, RZ, -R3 ;  /* 0x000000ffff047224 */ /* 0x000fe400078e0a03 */
[----:B------:R-:W-:Y:S01]  /*eef0*/  IMAD R2, R12, R3, R2 ;  /* 0x000000030c027224 */ /* 0x000fe200078e0202 */
[----:B------:R-:W-:Y:S01]  /*ef00*/  LOP3.LUT R3, R8, R5, RZ, 0xc0, !PT ;  /* 0x0000000508037212 */ /* 0x000fe200078ec0ff */
[----:B------:R-:W-:Y:S02]  /*ef10*/  @P3 IMAD R19, R17, R10, R0 ;  /* 0x0000000a11133224 */ /* 0x000fe400078e0200 */
[----:B0-----:R-:W-:-:S02]  /*ef20*/  IMAD R0, R4, R18, R15 ;  /* 0x0000001204007224 */ /* 0x001fc400078e020f */
[----:B------:R-:W-:Y:S02]  /*ef30*/  IMAD R5, R2, R23, R19 ;  /* 0x0000001702057224 */ /* 0x000fe400078e0213 */
[----:B------:R-:W-:Y:S02]  /*ef40*/  IMAD R0, R0, R14, R3 ;  /* 0x0000000e00007224 */ /* 0x000fe400078e0203 */
[----:B------:R-:W-:-:S03]  /*ef50*/  IMAD.MOV.U32 R4, RZ, RZ, 0x1 ;  /* 0x00000001ff047424 */ /* 0x000fc600078e00ff */
[----:B------:R-:W-:Y:S02]  /*ef60*/  SEL R6, R0, R5, !P3 ;  /* 0x0000000500067207 */ /* 0x000fe40005800000 */
[----:B------:R-:W-:-:S07]  /*ef70*/  SEL R5, R5, R0, !P3 ;  /* 0x0000000005057207 */ /* 0x000fce0005800000 */
.L_x_294:
[----:B------:R-:W-:-:S08]  /*ef80*/  NOP ;  /* 0x0000000000007918 */ /* 0x000fd00000000000 */
[----:B------:R-:W0:-:S00]  /*ef90*/  USETMAXREG.DEALLOC.CTAPOOL 0x28 ;  /* 0x00000028000079c8 */ /* 0x000e0000080e0500 */
[----:B------:R-:W-:-:S13]  /*efa0*/  ISETP.NE.AND P0, PT, RZ, UR8, PT ;  /* 0x00000008ff007c0c */ /* 0x000fda000bf05270 */
[----:B------:R-:W-:Y:S05]  /*efb0*/  @P0 EXIT ;  /* 0x000000000000094d */ /* 0x000fea0003800000 */
[----:B0-----:R-:W-:Y:S01]  /*efc0*/  LOP3.LUT P0, RZ, R4, 0xff, RZ, 0xc0, !PT ;  /* 0x000000ff04ff7812 */ /* 0x001fe2000780c0ff */
[----:B------:R-:W-:Y:S02]  /*efd0*/  IMAD.MOV.U32 R0, RZ, RZ, 0x1 ;  /* 0x00000001ff007424 */ /* 0x000fe400078e00ff */
[----:B------:R-:W-:-:S10]  /*efe0*/  IMAD.MOV.U32 R8, RZ, RZ, RZ ;  /* 0x000000ffff087224 */ /* 0x000fd400078e00ff */
[----:B------:R-:W-:Y:S05]  /*eff0*/  @!P0 BRA `(.L_x_297) ;  /* 0x0000000c00548947 */ /* 0x000fea0003800000 */
[----:B------:R-:W0:Y:S01]  /*f000*/  S2R R2, SR_TID.X ;  /* 0x0000000000027919 */ /* 0x000e220000002100 */
[----:B------:R-:W-:Y:S01]  /*f010*/  ULDC UR4, c[0x0][0x28c] ;  /* 0x0000a30000047ab9 */ /* 0x000fe20000000800 */
[----:B------:R-:W-:Y:S01]  /*f020*/  ULDC UR6, c[0x0][0x658] ;  /* 0x0001960000067ab9 */ /* 0x000fe20000000800 */
[----:B------:R-:W-:Y:S01]  /*f030*/  UIADD3 UR10, UR4, 0x7f, URZ ;  /* 0x0000007f040a7890 */ /* 0x000fe2000fffe03f */
[----:B------:R-:W-:Y:S01]  /*f040*/  BSSY B0, `(.L_x_297) ;  /* 0x00000d0000007945 */ /* 0x000fe20003800000 */
[----:B------:R-:W-:Y:S01]  /*f050*/  UMOV UR7, 0xffffffff ;  /* 0xffffffff00077882 */ /* 0x000fe20000000000 */
[----:B------:R-:W-:Y:S01]  /*f060*/  ULDC UR5, c[0x0][0x600] ;  /* 0x0001800000057ab9 */ /* 0x000fe20000000800 */
[----:B------:R-:W-:Y:S01]  /*f070*/  UMOV UR9, 0x1 ;  /* 0x0000000100097882 */ /* 0x000fe20000000000 */
[----:B------:R-:W-:Y:S01]  /*f080*/  USHF.L.U32 UR7, UR7, UR6, URZ ;  /* 0x0000000607077299 */ /* 0x000fe2000800063f */
[----:B------:R-:W-:Y:S01]  /*f090*/  IMAD.MOV.U32 R9, RZ, RZ, 0x1 ;  /* 0x00000001ff097424 */ /* 0x000fe200078e00ff */
[----:B------:R-:W-:Y:S01]  /*f0a0*/  UIADD3 UR4, UR5, -0x1, URZ ;  /* 0xffffffff05047890 */ /* 0x000fe2000fffe03f */
[----:B------:R-:W-:Y:S01]  /*f0b0*/  IMAD.MOV.U32 R0, RZ, RZ, 0x1 ;  /* 0x00000001ff007424 */ /* 0x000fe200078e00ff */
[----:B------:R-:W-:Y:S01]  /*f0c0*/  USHF.R.S32.HI UR11, URZ, 0x1f, UR10 ;  /* 0x0000001f3f0b7899 */ /* 0x000fe2000801140a */
[----:B------:R-:W-:Y:S01]  /*f0d0*/  IMAD.MOV.U32 R8, RZ, RZ, RZ ;  /* 0x000000ffff087224 */ /* 0x000fe200078e00ff */
[----:B------:R-:W-:Y:S01]  /*f0e0*/  ULDC UR8, c[0x0][0xc] ;  /* 0x0000030000087ab9 */ /* 0x000fe20000000800 */
[----:B------:R-:W-:-:S02]  /*f0f0*/  USHF.L.U32 UR5, UR9, UR6, URZ ;  /* 0x0000000609057299 */ /* 0x000fc4000800063f */
[----:B------:R-:W-:Y:S01]  /*f100*/  ULEA.HI UR11, UR11, UR10, URZ, 0x7 ;  /* 0x0000000a0b0b7291 */ /* 0x000fe2000f8f383f */
[----:B------:R-:W-:Y:S01]  /*f110*/  ULDC UR9, c[0x0][0x10] ;  /* 0x0000040000097ab9 */ /* 0x000fe20000000800 */
[----:B------:R-:W-:Y:S02]  /*f120*/  ULOP3.LUT UR6, URZ, UR7, URZ, 0x33, !UPT ;  /* 0x000000073f067292 */ /* 0x000fe4000f8e333f */
[----:B------:R-:W-:Y:S01]  /*f130*/  UIMAD.WIDE.U32 UR8, UR8, UR9, URZ ;  /* 0x00000009080872a5 */ /* 0x000fe2000f8e003f */
[----:B------:R-:W-:Y:S01]  /*f140*/  ULDC UR7, c[0x0][0x14] ;  /* 0x0000050000077ab9 */ /* 0x000fe20000000800 */
[----:B------:R-:W-:Y:S02]  /*f150*/  USHF.R.S32.HI UR20, URZ, 0x7, UR11 ;  /* 0x000000073f147899 */ /* 0x000fe4000801140b */
[----:B------:R-:W-:Y:S02]  /*f160*/  UIMAD.WIDE.U32 UR22, UR8, UR7, URZ ;  /* 0x00000007081672a5 */ /* 0x000fe4000f8e003f */
[----:B------:R-:W-:-:S02]  /*f170*/  UIMAD UR18, UR9, UR7, URZ ;  /* 0x00000007091272a4 */ /* 0x000fc4000f8e023f */
[----:B------:R-:W-:Y:S01]  /*f180*/  ULOP3.LUT UR26, UR13, 0x2, URZ, 0xfc, !UPT ;  /* 0x000000020d1a7892 */ /* 0x000fe2000f8efc3f */
[C---:B0-----:R-:W-:Y:S01]  /*f190*/  LOP3.LUT P4, RZ, R2.reuse, 0x7f, RZ, 0xc0, !PT ;  /* 0x0000007f02ff7812 */ /* 0x041fe2000788c0ff */
[----:B------:R-:W-:Y:S01]  /*f1a0*/  UIADD3 UR18, UR23, UR18, URZ ;  /* 0x0000001217127290 */ /* 0x000fe2000fffe03f */
[----:B------:R-:W-:Y:S01]  /*f1b0*/  LOP3.LUT P0, RZ, R2, 0x1f, RZ, 0xc0, !PT ;  /* 0x0000001f02ff7812 */ /* 0x000fe2000780c0ff */
[----:B------:R-:W-:Y:S01]  /*f1c0*/  UIADD3 UR27, UR20, 0x1, URZ ;  /* 0x00000001141b7890 */ /* 0x000fe2000fffe03f */
[----:B------:R-:W-:Y:S02]  /*f1d0*/  ULDC.64 UR24, c[0x0][0x198] ;  /* 0x0000660000187ab9 */ /* 0x000fe40000000a00 */
[----:B------:R-:W-:-:S13]  /*f1e0*/  PLOP3.LUT P0, PT, P0, P4, PT, 0x8a, 0x0 ;  /* 0x000000000000781c */ /* 0x000fda0000709172 */
.L_x_309:
[----:B------:R-:W-:-:S03]  /*f1f0*/  UMOV UR7, 0xffffffff ;  /* 0xffffffff00077882 */ /* 0x000fc60000000000 */
[----:B------:R-:W-:Y:S05]  /*f200*/  BRA.DIV UR7, `(.L_x_298) ;  /* 0x0000000e07cc7947 */ /* 0x000fea000b800000 */
[----:B------:R-:W-:-:S13]  /*f210*/  ELECT P1, URZ, PT ;  /* 0x00000000003f782f */ /* 0x000fda0003820000 */
.L_x_320:
[----:B------:R-:W0:Y:S01]  /*f220*/  LDC R2, c[0x0][0x28c] ;  /* 0x0000a300ff027b82 */ /* 0x000e220000000800 */
[----:B------:R-:W-:Y:S01]  /*f230*/  BSSY B1, `(.L_x_299) ;  /* 0x0000038000017945 */ /* 0x000fe20003800000 */
[----:B0-----:R-:W-:-:S13]  /*f240*/  ISETP.LT.OR P1, PT, R2, 0x1, !P1 ;  /* 0x000000010200780c */ /* 0x001fda0004f21670 */
[----:B------:R-:W-:Y:S05]  /*f250*/  @P1 BRA `(.L_x_300) ;  /* 0x0000000000d41947 */ /* 0x000fea0003800000 */
[----:B------:R-:W-:Y:S02]  /*f260*/  IMAD.SHL.U32 R6, R6, 0x100, RZ ;  /* 0x0000010006067824 */ /* 0x000fe400078e00ff */
[----:B------:R-:W-:Y:S02]  /*f270*/  IMAD.SHL.U32 R7, R5, 0x80, RZ ;  /* 0x0000008005077824 */ /* 0x000fe400078e00ff */
[----:B------:R-:W-:Y:S02]  /*f280*/  IMAD.MOV.U32 R12, RZ, RZ, RZ ;  /* 0x000000ffff0c7224 */ /* 0x000fe400078e00ff */
[----:B------:R-:W-:Y:S02]  /*f290*/  IMAD.U32 R14, RZ, RZ, UR27 ;  /* 0x0000001bff0e7e24 */ /* 0x000fe4000f8e00ff */
[----:B------:R-:W-:Y:S02]  /*f2a0*/  IMAD.MOV.U32 R2, RZ, RZ, R0 ;  /* 0x000000ffff027224 */ /* 0x000fe400078e0000 */
[----:B------:R-:W-:-:S07]  /*f2b0*/  IMAD.MOV.U32 R3, RZ, RZ, R8 ;  /* 0x000000ffff037224 */ /* 0x000fce00078e0008 */
.L_x_304:
[----:B------:R-:W0:Y:S01]  /*f2c0*/  S2R R5, SR_CgaCtaId ;  /* 0x0000000000057919 */ /* 0x000e220000008800 */
[----:B------:R-:W-:-:S04]  /*f2d0*/  MOV R4, 0x400 ;  /* 0x0000040000047802 */ /* 0x000fc80000000f00 */
[----:B0-----:R-:W-:Y:S02]  /*f2e0*/  LEA R10, R5, R4, 0x18 ;  /* 0x00000004050a7211 */ /* 0x001fe400078ec0ff */
[----:B------:R-:W-:Y:S01]  /*f2f0*/  SHF.L.U32 R4, R2, 0x1f, RZ ;  /* 0x0000001f02047819 */ /* 0x000fe200000006ff */
[----:B------:R-:W0:Y:S02]  /*f300*/  @!P4 LDC R5, c[0x0][0x500] ;  /* 0x00014000ff05cb82 */ /* 0x000e240000000800 */
[----:B------:R-:W-:-:S04]  /*f310*/  IMAD R13, R3, 0x8, R10 ;  /* 0x00000008030d7824 */ /* 0x000fc800078e020a */
[----:B------:R-:W1:Y:S02]  /*f320*/  SYNCS.PHASECHK.TRANS64.TRYWAIT P1, [R13+URZ+0x20], R4 ;  /* 0x000020040d0075a7 */ /* 0x000e64000802017f */
[----:B-1----:R-:W-:Y:S05]  /*f330*/  @!P1 BRA `(.L_x_301) ;  /* 0x0000000c00a09947 */ /* 0x002fea0003800000 */
.L_x_321:
[----:B------:R-:W-:Y:S01]  /*f340*/  UPRMT UR7, UR26, 0x9910, URZ ;  /* 0x000099101a077896 */ /* 0x000fe2000800003f */
[----:B0-----:R0:W-:Y:S03]  /*f350*/  @!P4 SYNCS.ARRIVE.TRANS64 RZ, [R13+URZ], R5 ;  /* 0x000000050dffc9a7 */ /* 0x0011e6000800003f */
[----:B------:R-:W-:-:S06]  /*f360*/  UISETP.NE.AND UP0, UPT, UR7, 0x2, UPT ;  /* 0x000000020700788c */ /* 0x000fcc000bf05270 */
[----:B------:R-:W-:-:S13]  /*f370*/  PLOP3.LUT P1, PT, PT, PT, UP0, 0x80, 0x0 ;  /* 0x000000000000781c */ /* 0x000fda0003f2f008 */
[----:B0-----:R-:W-:Y:S05]  /*f380*/  @P1 BRA `(.L_x_302) ;  /* 0x0000000000041947 */ /* 0x001fea0003800000 */
[----:B------:R-:W-:Y:S01]  /*f390*/  BPT.TRAP 0x1 ;  /* 0x000000040000795c */ /* 0x000fe20000300000 */
.L_x_302:
[----:B------:R-:W-:Y:S05]  /*f3a0*/  @P0 BRA `(.L_x_303) ;  /* 0x0000000000040947 */ /* 0x000fea0003800000 */
[----:B------:R-:W-:Y:S01]  /*f3b0*/  BPT.TRAP 0x1 ;  /* 0x000000040000795c */ /* 0x000fe20000300000 */
.L_x_303:
[--C-:B-1----:R-:W-:Y:S01]  /*f3c0*/  IMAD R4, R3, 0x4000, R10.reuse ;  /* 0x0000400003047824 */ /* 0x102fe200078e020a */
[----:B------:R-:W-:Y:S01]  /*f3d0*/  R2UR UR9, R13 ;  /* 0x000000000d0972ca */ /* 0x000fe200000e0000 */
[----:B------:R-:W-:Y:S01]  /*f3e0*/  IMAD R10, R3, 0x8000, R10 ;  /* 0x00008000030a7824 */ /* 0x000fe200078e020a */
[----:B------:R-:W-:Y:S01]  /*f3f0*/  UIADD3 UR14, UP0, UR24, 0xf0, URZ ;  /* 0x000000f0180e7890 */ /* 0x000fe2000ff1e03f */
[----:B------:R-:W-:Y:S01]  /*f400*/  VIADD R14, R14, 0xffffffff ;  /* 0xffffffff0e0e7836 */ /* 0x000fe20000000000 */
[----:B------:R-:W-:Y:S01]  /*f410*/  R2UR UR7, R4 ;  /* 0x00000000040772ca */ /* 0x000fe200000e0000 */
[----:B------:R-:W-:Y:S01]  /*f420*/  UIADD3 UR28, UP1, UR24, 0x1f0, URZ ;  /* 0x000001f0181c7890 */ /* 0x000fe2000ff3e03f */
[----:B------:R-:W-:Y:S01]  /*f430*/  R2UR UR8, R10 ;  /* 0x000000000a0872ca */ /* 0x000fe200000e0000 */
[----:B------:R-:W-:Y:S01]  /*f440*/  UIADD3.X UR15, URZ, UR25, URZ, UP0, !UPT ;  /* 0x000000193f0f7290 */ /* 0x000fe200087fe43f */
[----:B------:R-:W-:Y:S01]  /*f450*/  R2UR UR11, R7 ;  /* 0x00000000070b72ca */ /* 0x000fe200000e0000 */
[----:B------:R-:W-:Y:S01]  /*f460*/  VIADD R3, R3, 0x1 ;  /* 0x0000000103037836 */ /* 0x000fe20000000000 */
[----:B------:R-:W-:Y:S01]  /*f470*/  R2UR UR10, R12 ;  /* 0x000000000c0a72ca */ /* 0x000fe200000e0000 */
[----:B------:R-:W-:Y:S01]  /*f480*/  UIADD3.X UR29, URZ, UR25, URZ, UP1, !UPT ;  /* 0x000000193f1d7290 */ /* 0x000fe20008ffe43f */
[----:B------:R-:W-:Y:S01]  /*f490*/  R2UR UR12, R11 ;  /* 0x000000000b0c72ca */ /* 0x000fe200000e0000 */
[----:B------:R-:W-:Y:S01]  /*f4a0*/  UMOV UR16, 0x0 ;  /* 0x0000000000107882 */ /* 0x000fe20000000000 */
[----:B------:R-:W-:Y:S01]  /*f4b0*/  R2UR UR21, R6 ;  /* 0x00000000061572ca */ /* 0x000fe200000e0000 */
[----:B------:R-:W-:Y:S01]  /*f4c0*/  UMOV UR17, 0x10000000 ;  /* 0x1000000000117882 */ /* 0x000fe20000000000 */
[----:B------:R-:W-:Y:S01]  /*f4d0*/  ISETP.GT.AND P2, PT, R14, 0x1, PT ;  /* 0x000000010e00780c */ /* 0x000fe20003f44270 */
[----:B------:R-:W-:Y:S01]  /*f4e0*/  UIADD3 UR7, UR7, 0x100, URZ ;  /* 0x0000010007077890 */ /* 0x000fe2000fffe03f */
[----:B------:R-:W-:Y:S01]  /*f4f0*/  ISETP.NE.AND P1, PT, R3, 0x4, PT ;  /* 0x000000040300780c */ /* 0x000fe20003f25270 */
[----:B------:R-:W-:Y:S01]  /*f500*/  UIADD3 UR19, UR8, 0x10100, URZ ;  /* 0x0001010008137890 */ /* 0x000fe2000fffe03f */
[----:B------:R-:W-:-:S02]  /*f510*/  VIADD R12, R12, 0x80 ;  /* 0x000000800c0c7836 */ /* 0x000fc40000000000 */
[----:B------:R-:W-:Y:S02]  /*f520*/  SEL R5, RZ, 0x1, P1 ;  /* 0x00000001ff057807 */ /* 0x000fe40000800000 */
[----:B------:R-:W-:Y:S01]  /*f530*/  UMOV UR8, UR7 ;  /* 0x0000000700087c82 */ /* 0x000fe20008000000 */
[----:B------:R-:W-:Y:S01]  /*f540*/  SEL R3, R3, RZ, P1 ;  /* 0x000000ff03037207 */ /* 0x000fe20000800000 */
[----:B------:R0:W-:Y:S01]  /*f550*/  UTMALDG.3D [UR8], [UR14], desc[UR16] ;  /* 0x000010080e0075b4 */ /* 0x0001e20008011000 */
[----:B------:R-:W-:Y:S01]  /*f560*/  LOP3.LUT R2, R2, R5, RZ, 0x3c, !PT ;  /* 0x0000000502027212 */ /* 0x000fe200078e3cff */
[----:B0-----:R-:W-:Y:S01]  /*f570*/  UMOV UR8, UR19 ;  /* 0x0000001300087c82 */ /* 0x001fe20008000000 */
[----:B------:R-:W-:Y:S02]  /*f580*/  UMOV UR11, UR21 ;  /* 0x00000015000b7c82 */ /* 0x000fe40008000000 */
[----:B------:R0:W-:Y:S02]  /*f590*/  UTMALDG.3D [UR8], [UR28], desc[UR16] ;  /* 0x000010081c0075b4 */ /* 0x0001e40008011000 */
[----:B0-----:R-:W-:Y:S05]  /*f5a0*/  @P2 BRA `(.L_x_304) ;  /* 0xfffffffc00442947 */ /* 0x001fea000383ffff */
.L_x_300:
[----:B------:R-:W-:Y:S05]  /*f5b0*/  BSYNC B1 ;  /* 0x0000000000017941 */ /* 0x000fea0003800000 */
.L_x_299:
[----:B------:R-:W2:Y:S01]  /*f5c0*/  LDL.LU R15, [R1+0x70] ;  /* 0x00007000010f7983 */ /* 0x000ea20000300800 */
[----:B------:R-:W-:Y:S01]  /*f5d0*/  LOP3.LUT P5, RZ, R9, 0xff, RZ, 0xc0, !PT ;  /* 0x000000ff09ff7812 */ /* 0x000fe200078ac0ff */
[----:B------:R-:W-:Y:S01]  /*f5e0*/  VIADD R8, R8, UR20 ;  /* 0x0000001408087c36 */ /* 0x000fe20008000000 */
[----:B------:R-:W-:Y:S01]  /*f5f0*/  ULDC.64 UR8, c[0x0][0x650] ;  /* 0x0001940000087ab9 */ /* 0x000fe20000000a00 */
[----:B------:R-:W3:Y:S01]  /*f600*/  LDL.LU R13, [R1+0x74] ;  /* 0x00007400010d7983 */ /* 0x000ee20000300800 */
[----:B------:R-:W-:Y:S01]  /*f610*/  IMAD.U32 R5, RZ, RZ, UR20 ;  /* 0x00000014ff057e24 */ /* 0x000fe2000f8e00ff */
[----:B------:R-:W-:Y:S01]  /*f620*/  BSSY B1, `(.L_x_305) ;  /* 0x000006f000017945 */ /* 0x000fe20003800000 */
[----:B------:R-:W-:Y:S01]  /*f630*/  ISETP.GT.U32.AND P1, PT, R8, 0x3, PT ;  /* 0x000000030800780c */ /* 0x000fe20003f24070 */
[----:B------:R-:W-:Y:S01]  /*f640*/  IMAD.MOV.U32 R6, RZ, RZ, -0x1 ;  /* 0xffffffffff067424 */ /* 0x000fe200078e00ff */
[----:B------:R-:W-:Y:S01]  /*f650*/  SHF.R.U32.HI R2, RZ, 0x2, R8 ;  /* 0x00000002ff027819 */ /* 0x000fe20000011608 */
[----:B------:R-:W-:Y:S01]  /*f660*/  IMAD.MOV.U32 R11, RZ, RZ, -0x1 ;  /* 0xffffffffff0b7424 */ /* 0x000fe200078e00ff */
[----:B------:R-:W-:Y:S01]  /*f670*/  ISETP.LT.U32.AND P1, PT, R5, 0x4, P1 ;  /* 0x000000040500780c */ /* 0x000fe20000f21070 */
[----:B------:R-:W-:Y:S01]  /*f680*/  IMAD.MOV.U32 R5, RZ, RZ, -0x1 ;  /* 0xffffffffff057424 */ /* 0x000fe200078e00ff */
[----:B------:R-:W-:Y:S01]  /*f690*/  LOP3.LUT R2, R2, 0x1, RZ, 0xc0, !PT ;  /* 0x0000000102027812 */ /* 0x000fe200078ec0ff */
[----:B------:R-:W0:Y:S01]  /*f6a0*/  @P5 S2R R4, SR_CgaCtaId ;  /* 0x0000000000045919 */ /* 0x000e220000008800 */
[----:B------:R-:W-:-:S02]  /*f6b0*/  @P5 MOV R3, 0x400 ;  /* 0x0000040000035802 */ /* 0x000fc40000000f00 */
[----:B------:R-:W-:Y:S01]  /*f6c0*/  ISETP.NE.U32.AND P2, PT, R2, 0x1, PT ;  /* 0x000000010200780c */ /* 0x000fe20003f45070 */
[----:B------:R-:W-:Y:S01]  /*f6d0*/  IMAD.U32 R2, RZ, RZ, UR20 ;  /* 0x00000014ff027e24 */ /* 0x000fe2000f8e00ff */
[----:B------:R-:W-:Y:S02]  /*f6e0*/  LOP3.LUT R8, R8, 0x3, RZ, 0xc0, !PT ;  /* 0x0000000308087812 */ /* 0x000fe400078ec0ff */
[----:B------:R-:W-:Y:S02]  /*f6f0*/  PRMT R9, RZ, 0x7610, R9 ;  /* 0x00007610ff097816 */ /* 0x000fe40000000009 */
[----:B------:R-:W-:-:S04]  /*f700*/  ISETP.GT.U32.AND P2, PT, R2, 0x3, !P2 ;  /* 0x000000030200780c */ /* 0x000fc80005744070 */
[----:B------:R-:W-:Y:S02]  /*f710*/  SEL R2, RZ, 0x1, !P2 ;  /* 0x00000001ff027807 */ /* 0x000fe40005000000 */
[----:B0-----:R-:W-:-:S04]  /*f720*/  @P5 LEA R3, R4, R3, 0x18 ;  /* 0x0000000304035211 */ /* 0x001fc800078ec0ff */
[----:B------:R0:W-:Y:S02]  /*f730*/  @P5 SYNCS.ARRIVE.TRANS64.A1T0 RZ, [R3+URZ+0x58], RZ ;  /* 0x000058ff03ff59a7 */ /* 0x0001e4000810003f */
[----:B0-----:R-:W-:-:S04]  /*f740*/  SEL R3, RZ, 0x1, !P1 ;  /* 0x00000001ff037807 */ /* 0x001fc80004800000 */
[----:B------:R-:W-:Y:S02]  /*f750*/  LOP3.LUT R0, R2, R0, R3, 0x96, !PT ;  /* 0x0000000002007212 */ /* 0x000fe400078e9603 */
[----:B------:R-:W-:Y:S02]  /*f760*/  PRMT R2, RZ, 0x7610, R2 ;  /* 0x00007610ff027816 */ /* 0x000fe40000000002 */
[----:B---3--:R-:W-:-:S04]  /*f770*/  IADD3 R13, P5, R13, UR22, RZ ;  /* 0x000000160d0d7c10 */ /* 0x008fc8000ffbe0ff */
[----:B--2---:R-:W-:Y:S01]  /*f780*/  IADD3.X R15, R15, UR18, RZ, P5, !PT ;  /* 0x000000120f0f7c10 */ /* 0x004fe2000affe4ff */
[----:B------:R0:W-:Y:S01]  /*f790*/  STL [R1+0x74], R13 ;  /* 0x0000740d01007387 */ /* 0x0001e20000100800 */
[----:B------:R-:W-:-:S03]  /*f7a0*/  ISETP.GE.U32.AND P5, PT, R13, UR8, PT ;  /* 0x000000080d007c0c */ /* 0x000fc6000bfa6070 */
[----:B------:R0:W-:Y:S01]  /*f7b0*/  STL [R1+0x70], R15 ;  /* 0x0000700f01007387 */ /* 0x0001e20000100800 */
[----:B------:R-:W-:-:S13]  /*f7c0*/  ISETP.GE.U32.AND.EX P1, PT, R15, UR9, PT, P5 ;  /* 0x000000090f007c0c */ /* 0x000fda000bf26150 */
[----:B0-----:R-:W-:Y:S05]  /*f7d0*/  @P1 BRA `(.L_x_306) ;  /* 0x00000004004c1947 */ /* 0x001fea0003800000 */
[----:B------:R-:W-:Y:S01]  /*f7e0*/  ULDC.64 UR8, c[0x0][0x628] ;  /* 0x00018a0000087ab9 */ /* 0x000fe20000000a00 */
[----:B------:R-:W0:Y:S01]  /*f7f0*/  S2R R12, SR_CTAID.X ;  /* 0x00000000000c7919 */ /* 0x000e220000002500 */
[----:B------:R-:W-:Y:S01]  /*f800*/  ISETP.NE.U32.AND P1, PT, RZ, UR8, PT ;  /* 0x00000008ff007c0c */ /* 0x000fe2000bf25070 */
[----:B------:R-:W-:Y:S01]  /*f810*/  ULDC UR10, c[0x0][0x630] ;  /* 0x00018c00000a7ab9 */ /* 0x000fe20000000800 */
[----:B------:R-:W-:Y:S01]  /*f820*/  IMAD.MOV.U32 R2, RZ, RZ, R13 ;  /* 0x000000ffff027224 */ /* 0x000fe200078e000d */
[----:B------:R-:W1:Y:S01]  /*f830*/  S2R R10, SR_CTAID.Y ;  /* 0x00000000000a7919 */ /* 0x000e620000002600 */
[----:B------:R-:W-:Y:S01]  /*f840*/  ISETP.NE.AND.EX P1, PT, RZ, UR9, PT, P1 ;  /* 0x00000009ff007c0c */ /* 0x000fe2000bf25310 */
[----:B------:R-:W-:-:S12]  /*f850*/  IMAD.MOV.U32 R3, RZ, RZ, R15 ;  /* 0x000000ffff037224 */ /* 0x000fd800078e000f */
[----:B------:R-:W-:Y:S05]  /*f860*/  @!P1 BRA `(.L_x_307) ;  /* 0x0000000000289947 */ /* 0x000fea0003800000 */
[----:B------:R-:W-:Y:S02]  /*f870*/  ULDC UR7, c[0x0][0x634] ;  /* 0x00018d0000077ab9 */ /* 0x000fe40000000800 */
[----:B------:R-:W-:-:S05]  /*f880*/  IADD3 R7, P1, R13, UR7, RZ ;  /* 0x000000070d077c10 */ /* 0x000fca000ff3e0ff */
[----:B------:R-:W-:-:S04]  /*f890*/  IMAD.X R11, RZ, RZ, R15, P1 ;  /* 0x000000ffff0b7224 */ /* 0x000fc800008e060f */
[----:B------:R-:W-:-:S04]  /*f8a0*/  IMAD.WIDE.U32 R4, R11, UR8, RZ ;  /* 0x000000080b047c25 */ /* 0x000fc8000f8e00ff */
[----:B------:R-:W-:-:S04]  /*f8b0*/  IMAD.WIDE.U32 R4, P1, R7, UR9, R4 ;  /* 0x0000000907047c25 */ /* 0x000fc8000f820004 */
[----:B------:R-:W-:-:S04]  /*f8c0*/  IMAD.WIDE.U32 R6, R7, UR8, RZ ;  /* 0x0000000807067c25 */ /* 0x000fc8000f8e00ff */
[----:B------:R-:W-:Y:S01]  /*f8d0*/  IMAD.X R3, RZ, RZ, RZ, P1 ;  /* 0x000000ffff037224 */ /* 0x000fe200008e06ff */
[----:B------:R-:W-:Y:S01]  /*f8e0*/  IADD3 RZ, P1, R7, R4, RZ ;  /* 0x0000000407ff7210 */ /* 0x000fe20007f3e0ff */
[----:B------:R-:W-:-:S04]  /*f8f0*/  IMAD.MOV.U32 R2, RZ, RZ, R5 ;  /* 0x000000ffff027224 */ /* 0x000fc800078e0005 */
[----:B------:R-:W-:-:S08]  /*f900*/  IMAD.WIDE.U32.X R2, R11, UR9, R2, P1 ;  /* 0x000000090b027c25 */ /* 0x000fd000088e0402 */
.L_x_307:
[--C-:B------:R-:W-:Y:S01]  /*f910*/  SHF.R.U64 R11, R2, UR10, R3.reuse ;  /* 0x0000000a020b7c19 */ /* 0x100fe20008001203 */
[----:B------:R-:W-:Y:S01]  /*f920*/  ULDC.64 UR8, c[0x0][0x620] ;  /* 0x0001880000087ab9 */ /* 0x000fe20000000a00 */
[----:B------:R-:W-:Y:S01]  /*f930*/  SHF.R.U32.HI R2, RZ, UR10, R3 ;  /* 0x0000000aff027c19 */ /* 0x000fe20008011603 */
[----:B------:R-:W-:Y:S01]  /*f940*/  IMAD.MOV.U32 R3, RZ, RZ, R15 ;  /* 0x000000ffff037224 */ /* 0x000fe200078e000f */
[----:B------:R-:W-:Y:S01]  /*f950*/  IADD3 R5, P1, RZ, -R11, RZ ;  /* 0x8000000bff057210 */ /* 0x000fe20007f3e0ff */
[----:B------:R-:W-:Y:S01]  /*f960*/  ULDC UR7, c[0x0][0x150] ;  /* 0x0000540000077ab9 */ /* 0x000fe20000000800 */
[----:B0-----:R-:W-:Y:S01]  /*f970*/  I2FP.F32.U32 R6, R12 ;  /* 0x0000000c00067245 */ /* 0x001fe20000201000 */
[----:B------:R-:W0:Y:S01]  /*f980*/  LDC R7, c[0x0][0x144] ;  /* 0x00005100ff077b82 */ /* 0x000e220000000800 */
[----:B------:R-:W-:Y:S01]  /*f990*/  ULDC.64 UR10, c[0x0][0x640] ;  /* 0x00019000000a7ab9 */ /* 0x000fe20000000a00 */
[----:B------:R-:W-:Y:S01]  /*f9a0*/  IMAD.X R2, RZ, RZ, ~R2, P1 ;  /* 0x000000ffff027224 */ /* 0x000fe200008e0e02 */
[----:B------:R-:W-:Y:S01]  /*f9b0*/  ISETP.NE.U32.AND P1, PT, RZ, UR10, PT ;  /* 0x0000000aff007c0c */ /* 0x000fe2000bf25070 */
[----:B------:R-:W-:Y:S01]  /*f9c0*/  FMUL R6, R6, UR7 ;  /* 0x0000000706067c20 */ /* 0x000fe20008400000 */
[----:B------:R-:W-:Y:S01]  /*f9d0*/  ULDC UR7, c[0x0][0x618] ;  /* 0x0001860000077ab9 */ /* 0x000fe20000000800 */
[----:B------:R-:W-:Y:S01]  /*f9e0*/  IMAD R4, R2, UR8, RZ ;  /* 0x0000000802047c24 */ /* 0x000fe2000f8e02ff */
[----:B------:R-:W-:Y:S01]  /*f9f0*/  ISETP.NE.AND.EX P1, PT, RZ, UR11, PT, P1 ;  /* 0x0000000bff007c0c */ /* 0x000fe2000bf25310 */
[----:B------:R-:W-:Y:S01]  /*fa00*/  IMAD.MOV.U32 R2, RZ, RZ, R13 ;  /* 0x000000ffff027224 */ /* 0x000fe200078e000d */
[----:B------:R-:W2:Y:S01]  /*fa10*/  LDC R15, c[0x0][0x148] ;  /* 0x00005200ff0f7b82 */ /* 0x000ea20000000800 */
[----:B------:R-:W3:Y:S02]  /*fa20*/  F2I.U32.TRUNC.NTZ R6, R6 ;  /* 0x0000000600067305 */ /* 0x000ee4000020f000 */
[----:B------:R-:W-:Y:S01]  /*fa30*/  IMAD.WIDE.U32 R2, R5, UR8, R2 ;  /* 0x0000000805027c25 */ /* 0x000fe2000f8e0002 */
[----:B------:R-:W-:-:S03]  /*fa40*/  ULDC UR8, c[0x0][0x154] ;  /* 0x0000550000087ab9 */ /* 0x000fc60000000800 */
[----:B------:R-:W-:Y:S01]  /*fa50*/  IMAD R5, R5, UR9, R4 ;  /* 0x0000000905057c24 */ /* 0x000fe2000f8e0204 */
[----:B------:R-:W-:-:S03]  /*fa60*/  ULDC UR9, c[0x0][0x608] ;  /* 0x0001820000097ab9 */ /* 0x000fc60000000800 */
[----:B------:R-:W-:-:S05]  /*fa70*/  IMAD.IADD R3, R3, 0x1, R5 ;  /* 0x0000000103037824 */ /* 0x000fca00078e0205 */
[----:B------:R-:W-:Y:S01]  /*fa80*/  SHF.R.U64 R13, R2, UR7, R3 ;  /* 0x00000007020d7c19 */ /* 0x000fe20008001203 */
[----:B---3--:R-:W-:Y:S01]  /*fa90*/  IMAD.MOV R6, RZ, RZ, -R6 ;  /* 0x000000ffff067224 */ /* 0x008fe200078e0a06 */
[----:B-1----:R-:W-:-:S03]  /*faa0*/  I2FP.F32.U32 R2, R10 ;  /* 0x0000000a00027245 */ /* 0x002fc60000201000 */
[----:B0-----:R-:W-:Y:S02]  /*fab0*/  IMAD R19, R7, R6, R12 ;  /* 0x0000000607137224 */ /* 0x001fe400078e020c */
[----:B------:R-:W-:Y:S01]  /*fac0*/  FMUL R4, R2, UR8 ;  /* 0x0000000802047c20 */ /* 0x000fe20008400000 */
[----:B------:R-:W-:Y:S01]  /*fad0*/  SHF.R.U32.HI R2, RZ, UR7, R3 ;  /* 0x00000007ff027c19 */ /* 0x000fe20008011603 */
[----:B------:R-:W-:Y:S02]  /*fae0*/  ULDC UR7, c[0x0][0x658] ;  /* 0x0001960000077ab9 */ /* 0x000fe40000000800 */
[----:B------:R0:W1:Y:S01]  /*faf0*/  F2I.U32.TRUNC.NTZ R18, R4 ;  /* 0x0000000400127305 */ /* 0x000062000020f000 */
[--C-:B------:R-:W-:Y:S02]  /*fb00*/  SHF.R.U64 R16, R13, UR9, R2.reuse ;  /* 0x000000090d107c19 */ /* 0x100fe40008001202 */
[----:B------:R-:W-:-:S04]  /*fb10*/  SHF.R.U32.HI R3, RZ, UR9, R2 ;  /* 0x00000009ff037c19 */ /* 0x000fc80008011602 */
[--C-:B------:R-:W-:Y:S02]  /*fb20*/  SHF.R.U64 R14, R16, UR7, R3.reuse ;  /* 0x00000007100e7c19 */ /* 0x100fe40008001203 */
[----:B------:R-:W-:-:S03]  /*fb30*/  SHF.R.U32.HI R3, RZ, UR7, R3 ;  /* 0x00000007ff037c19 */ /* 0x000fc60008011603 */
[----:B------:R-:W-:Y:S01]  /*fb40*/  IMAD.MOV.U32 R2, RZ, RZ, R14 ;  /* 0x000000ffff027224 */ /* 0x000fe200078e000e */
[----:B0-2---:R-:W-:Y:S06]  /*fb50*/  @!P1 BRA `(.L_x_308) ;  /* 0x0000000000289947 */ /* 0x005fec0003800000 */
        /* <DEDUP_REMOVED lines=10> */
.L_x_308:
[----:B------:R-:W-:Y:S01]  /*fc00*/  ULDC UR7, c[0x0][0x648] ;  /* 0x0001920000077ab9 */ /* 0x000fe20000000800 */
[----:B-1----:R-:W-:Y:S01]  /*fc10*/  IMAD.MOV R18, RZ, RZ, -R18 ;  /* 0x000000ffff127224 */ /* 0x002fe200078e0a12 */
[----:B------:R-:W-:Y:S01]  /*fc20*/  SHF.R.U64 R3, R2, UR7, R3 ;  /* 0x0000000702037c19 */ /* 0x000fe20008001203 */
[----:B------:R-:W-:Y:S01]  /*fc30*/  ULDC UR7, c[0x0][0x638] ;  /* 0x00018e0000077ab9 */ /* 0x000fe20000000800 */
[----:B------:R-:W-:Y:S01]  /*fc40*/  LOP3.LUT R2, R16, UR6, RZ, 0xc0, !PT ;  /* 0x0000000610027c12 */ /* 0x000fe2000f8ec0ff */
[----:B------:R-:W-:Y:S01]  /*fc50*/  @P3 IMAD R19, R15, R18, R10 ;  /* 0x000000120f133224 */ /* 0x000fe200078e020a */
[----:B------:R-:W-:Y:S01]  /*fc60*/  LOP3.LUT R13, R13, UR4, RZ, 0xc0, !PT ;  /* 0x000000040d0d7c12 */ /* 0x000fe2000f8ec0ff */
[----:B------:R-:W-:Y:S01]  /*fc70*/  IMAD.MOV R5, RZ, RZ, -R3 ;  /* 0x000000ffff057224 */ /* 0x000fe200078e0a03 */
[----:B------:R-:W-:Y:S01]  /*fc80*/  ULDC UR8, c[0x0][0x610] ;  /* 0x0001840000087ab9 */ /* 0x000fe20000000800 */
[----:B------:R-:W-:Y:S02]  /*fc90*/  IMAD R2, R3, UR5, R2 ;  /* 0x0000000503027c24 */ /* 0x000fe4000f8e0202 */
[----:B------:R-:W-:Y:S01]  /*fca0*/  IMAD R14, R5, UR7, R14 ;  /* 0x00000007050e7c24 */ /* 0x000fe2000f8e020e */
[----:B------:R-:W-:Y:S01]  /*fcb0*/  ULDC UR7, c[0x0][0x600] ;  /* 0x0001800000077ab9 */ /* 0x000fe20000000800 */
[----:B------:R-:W-:-:S02]  /*fcc0*/  IMAD R5, R2, UR8, R19 ;  /* 0x0000000802057c24 */ /* 0x000fc4000f8e0213 */
[----:B------:R-:W-:Y:S02]  /*fcd0*/  IMAD R14, R14, UR7, R13 ;  /* 0x000000070e0e7c24 */ /* 0x000fe4000f8e020d */
[----:B------:R-:W-:-:S03]  /*fce0*/  IMAD.MOV.U32 R2, RZ, RZ, 0x1 ;  /* 0x00000001ff027424 */ /* 0x000fc600078e00ff */
[----:B------:R-:W-:Y:S02]  /*fcf0*/  SEL R6, R14, R5, !P3 ;  /* 0x000000050e067207 */ /* 0x000fe40005800000 */
[----:B------:R-:W-:-:S07]  /*fd00*/  SEL R5, R5, R14, !P3 ;  /* 0x0000000e05057207 */ /* 0x000fce0005800000 */
.L_x_306:
[----:B------:R-:W-:Y:S05]  /*fd10*/  BSYNC B1 ;  /* 0x0000000000017941 */ /* 0x000fea0003800000 */
.L_x_305:
[----:B------:R-:W-:-:S13]  /*fd20*/  LOP3.LUT P1, RZ, R2, 0xff, RZ, 0xc0, !PT ;  /* 0x000000ff02ff7812 */ /* 0x000fda000782c0ff */
[----:B------:R-:W-:Y:S05]  /*fd30*/  @P1 BRA `(.L_x_309) ;  /* 0xfffffff4002c1947 */ /* 0x000fea000383ffff */
[----:B------:R-:W-:Y:S05]  /*fd40*/  BSYNC B0 ;  /* 0x0000000000007941 */ /* 0x000fea0003800000 */
.L_x_297:
[----:B------:R-:W-:-:S03]  /*fd50*/  UMOV UR7, 0xffffffff ;  /* 0xffffffff00077882 */ /* 0x000fc60000000000 */
[----:B------:R-:W-:Y:S05]  /*fd60*/  BRA.DIV UR7, `(.L_x_310) ;  /* 0x0000000607287947 */ /* 0x000fea000b800000 */
[----:B------:R-:W-:-:S13]  /*fd70*/  ELECT P0, URZ, PT ;  /* 0x00000000003f782f */ /* 0x000fda0003800000 */
.L_x_324:
[----:B------:R-:W-:Y:S04]  /*fd80*/  BSSY B0, `(.L_x_311) ;  /* 0x000002c000007945 */ /* 0x000fe80003800000 */
[----:B------:R-:W-:Y:S05]  /*fd90*/  @!P0 BRA `(.L_x_312) ;  /* 0x0000000000a88947 */ /* 0x000fea0003800000 */
[----:B------:R-:W-:-:S04]  /*fda0*/  ULOP3.LUT UR7, UR13, 0x2, URZ, 0xfc, !UPT ;  /* 0x000000020d077892 */ /* 0x000fc8000f8efc3f */
[----:B------:R-:W-:-:S06]  /*fdb0*/  UISETP.NE.AND UP0, UPT, UR7, 0x3, UPT ;  /* 0x000000030700788c */ /* 0x000fcc000bf05270 */
[----:B------:R-:W-:-:S13]  /*fdc0*/  PLOP3.LUT P0, PT, PT, PT, UP0, 0x80, 0x0 ;  /* 0x000000000000781c */ /* 0x000fda0003f0f008 */
[----:B------:R-:W-:Y:S05]  /*fdd0*/  @!P0 BRA `(.L_x_313) ;  /* 0x0000000000048947 */ /* 0x000fea0003800000 */
[----:B------:R-:W-:Y:S01]  /*fde0*/  BPT.TRAP 0x1 ;  /* 0x000000040000795c */ /* 0x000fe20000300000 */
.L_x_313:
[----:B------:R-:W0:Y:S01]  /*fdf0*/  S2R R3, SR_CgaCtaId ;  /* 0x0000000000037919 */ /* 0x000e220000008800 */
[----:B------:R-:W-:-:S04]  /*fe00*/  MOV R2, 0x400 ;  /* 0x0000040000027802 */ /* 0x000fc80000000f00 */
[----:B0-----:R-:W-:Y:S02]  /*fe10*/  LEA R3, R3, R2, 0x18 ;  /* 0x0000000203037211 */ /* 0x001fe400078ec0ff */
[----:B------:R-:W-:-:S03]  /*fe20*/  SHF.L.U32 R2, R0, 0x1f, RZ ;  /* 0x0000001f00027819 */ /* 0x000fc600000006ff */
[----:B------:R-:W-:-:S04]  /*fe30*/  VIADD R3, R3, 0x20 ;  /* 0x0000002003037836 */ /* 0x000fc80000000000 */
[C---:B------:R-:W-:Y:S02]  /*fe40*/  IMAD R7, R8.reuse, 0x8, R3 ;  /* 0x0000000808077824 */ /* 0x040fe400078e0203 */
[----:B------:R-:W-:Y:S02]  /*fe50*/  VIADD R8, R8, 0x1 ;  /* 0x0000000108087836 */ /* 0x000fe40000000000 */
[----:B------:R-:W0:Y:S03]  /*fe60*/  SYNCS.PHASECHK.TRANS64.TRYWAIT P0, [R7+URZ], R2 ;  /* 0x00000002070075a7 */ /* 0x000e26000800017f */
[----:B------:R-:W-:-:S04]  /*fe70*/  ISETP.NE.AND P1, PT, R8, 0x4, PT ;  /* 0x000000040800780c */ /* 0x000fc80003f25270 */
[----:B------:R-:W-:Y:S02]  /*fe80*/  SEL R5, RZ, 0x1, P1 ;  /* 0x00000001ff057807 */ /* 0x000fe40000800000 */
[----:B------:R-:W-:Y:S02]  /*fe90*/  SEL R8, R8, RZ, P1 ;  /* 0x000000ff08087207 */ /* 0x000fe40000800000 */
[----:B------:R-:W-:-:S03]  /*fea0*/  LOP3.LUT R5, R0, R5, RZ, 0x3c, !PT ;  /* 0x0000000500057212 */ /* 0x000fc600078e3cff */
[----:B------:R-:W-:Y:S01]  /*feb0*/  IMAD R9, R8, 0x8, R3 ;  /* 0x0000000808097824 */ /* 0x000fe200078e0203 */
[----:B------:R-:W-:Y:S01]  /*fec0*/  SHF.L.U32 R4, R5, 0x1f, RZ ;  /* 0x0000001f05047819 */ /* 0x000fe200000006ff */
[----:B0-----:R-:W-:Y:S06]  /*fed0*/  @!P0 BRA `(.L_x_314) ;  /* 0x0000000000f08947 */ /* 0x001fec0003800000 */
.L_x_325:
[----:B------:R-:W1:Y:S01]  /*fee0*/  SYNCS.PHASECHK.TRANS64.TRYWAIT P0, [R9+URZ], R4 ;  /* 0x00000004090075a7 */ /* 0x000e62000800017f */
[----:B------:R-:W-:-:S05]  /*fef0*/  VIADD R0, R8, 0x1 ;  /* 0x0000000108007836 */ /* 0x000fca0000000000 */
[----:B------:R-:W-:-:S04]  /*ff00*/  ISETP.NE.AND P1, PT, R0, 0x4, PT ;  /* 0x000000040000780c */ /* 0x000fc80003f25270 */
[----:B0-----:R-:W-:Y:S02]  /*ff10*/  SEL R2, RZ, 0x1, P1 ;  /* 0x00000001ff027807 */ /* 0x001fe40000800000 */
[----:B------:R-:W-:Y:S02]  /*ff20*/  SEL R0, R0, RZ, P1 ;  /* 0x000000ff00007207 */ /* 0x000fe40000800000 */
[----:B------:R-:W-:-:S03]  /*ff30*/  LOP3.LUT R7, R5, R2, RZ, 0x3c, !PT ;  /* 0x0000000205077212 */ /* 0x000fc600078e3cff */
[----:B------:R-:W-:Y:S01]  /*ff40*/  IMAD R6, R0, 0x8, R3 ;  /* 0x0000000800067824 */ /* 0x000fe200078e0203 */
[----:B------:R-:W-:Y:S01]  /*ff50*/  SHF.L.U32 R5, R7, 0x1f, RZ ;  /* 0x0000001f07057819 */ /* 0x000fe200000006ff */
[----:B-1----:R-:W-:Y:S06]  /*ff60*/  @!P0 BRA `(.L_x_315) ;  /* 0x0000000000e08947 */ /* 0x002fec0003800000 */
.L_x_326:
[----:B------:R-:W1:Y:S01]  /*ff70*/  SYNCS.PHASECHK.TRANS64.TRYWAIT P0, [R6+URZ], R5 ;  /* 0x00000005060075a7 */ /* 0x000e62000800017f */
[----:B------:R-:W-:-:S05]  /*ff80*/  VIADD R0, R0, 0x1 ;  /* 0x0000000100007836 */ /* 0x000fca0000000000 */
[----:B------:R-:W-:-:S04]  /*ff90*/  ISETP.NE.AND P1, PT, R0, 0x4, PT ;  /* 0x000000040000780c */ /* 0x000fc80003f25270 */
[----:B------:R-:W-:Y:S02]  /*ffa0*/  SEL R2, RZ, 0x1, P1 ;  /* 0x00000001ff027807 */ /* 0x000fe40000800000 */
[----:B------:R-:W-:Y:S02]  /*ffb0*/  SEL R0, R0, RZ, P1 ;  /* 0x000000ff00007207 */ /* 0x000fe40000800000 */
[----:B------:R-:W-:Y:S01]  /*ffc0*/  LOP3.LUT R2, R7, R2, RZ, 0x3c, !PT ;  /* 0x0000000207027212 */ /* 0x000fe200078e3cff */
[----:B-1----:R-:W-:Y:S06]  /*ffd0*/  @!P0 BRA `(.L_x_316) ;  /* 0x0000000000d88947 */ /* 0x002fec0003800000 */
.L_x_327:
[----:B------:R-:W-:Y:S01]  /*ffe0*/  IMAD R3, R0, 0x8, R3 ;  /* 0x0000000800037824 */ /* 0x000fe200078e0203 */
[----:B------:R-:W-:-:S07]  /*fff0*/  SHF.L.U32 R0, R2, 0x1f, RZ ;  /* 0x0000001f02007819 */ /* 0x000fce00000006ff */
.L_x_317:
[----:B--2---:R2:W3:Y:S02]  /*10000*/  SYNCS.PHASECHK.TRANS64.TRYWAIT P0, [R3+URZ], R0 ;  /* 0x00000000030075a7 */ /* 0x0044e4000800017f */
[----:B---3--:R-:W-:Y:S05]  /*10010*/  @!P0 NANOSLEEP.SYNCS 0x989680 ;  /* 0x009896800000895d */ /* 0x008fea0003900000 */
[----:B------:R-:W3:Y:S02]  /*10020*/  @!P0 SYNCS.PHASECHK.TRANS64 P0, [R3+URZ], R0 ;  /* 0x00000000030085a7 */ /* 0x000ee4000800007f */
[----:B---3--:R-:W-:Y:S05]  /*10030*/  @!P0 BRA `(.L_x_317) ;  /* 0xfffffffc00f08947 */ /* 0x008fea000383ffff */
.L_x_312:
[----:B------:R-:W-:Y:S05]  /*10040*/  BSYNC B0 ;  /* 0x0000000000007941 */ /* 0x000fea0003800000 */
.L_x_311:
[----:B------:R-:W-:Y:S05]  /*10050*/  EXIT ;  /* 0x000000000000794d */ /* 0x000fea0003800000 */
.L_x_17:
[----:B-1----:R-:W-:-:S04]  /*10060*/  IMAD.U32 R3, RZ, RZ, UR6 ;  /* 0x00000006ff037e24 */ /* 0x002fc8000f8e00ff */
[----:B------:R1:W2:Y:S03]  /*10070*/  SYNCS.PHASECHK.TRANS64.TRYWAIT P0, [R3+URZ], R0 ;  /* 0x00000000030075a7 */ /* 0x0002a6000800017f */
[----:B--2---:R-:W-:Y:S05]  /*10080*/  @!P0 NANOSLEEP.SYNCS 0x989680 ;  /* 0x009896800000895d */ /* 0x004fea0003900000 */
[----:B------:R-:W2:Y:S02]  /*10090*/  @!P0 SYNCS.PHASECHK.TRANS64 P0, [R3+URZ], R0 ;  /* 0x00000000030085a7 */ /* 0x000ea4000800007f */
[----:B--2---:R-:W-:Y:S05]  /*100a0*/  @!P0 BRA `(.L_x_17) ;  /* 0xfffffffc00ec8947 */ /* 0x004fea000383ffff */
[----:B------:R-:W-:Y:S05]  /*100b0*/  BRA `(.L_x_16) ;  /* 0xffffff1800a47947 */ /* 0x000fea000383ffff */
.L_x_23:
[----:B-----5:R2:W-:Y:S02]  /*100c0*/  STL [R1+0x80], R0 ;  /* 0x0000800001007387 */ /* 0x0205e40000100800 */
[----:B--2---:R-:W-:-:S04]  /*100d0*/  IMAD.U32 R0, RZ, RZ, UR9 ;  /* 0x00000009ff007e24 */ /* 0x004fc8000f8e00ff */
[----:B------:R2:W3:Y:S03]  /*100e0*/  SYNCS.PHASECHK.TRANS64.TRYWAIT P0, [R0+URZ], R229 ;  /* 0x000000e5000075a7 */ /* 0x0004e6000800017f */
[----:B---3--:R-:W-:Y:S05]  /*100f0*/  @!P0 NANOSLEEP.SYNCS 0x989680 ;  /* 0x009896800000895d */ /* 0x008fea0003900000 */
[----:B------:R2:W3:Y:S02]  /*10100*/  @!P0 SYNCS.PHASECHK.TRANS64 P0, [R0+URZ], R229 ;  /* 0x000000e5000085a7 */ /* 0x0004e4000800007f */
[----:B--2---:R2:W5:Y:S02]  /*10110*/  LDL.LU R0, [R1+0x80] ;  /* 0x0000800001007983 */ /* 0x0045640000300800 */
[----:B--23--:R-:W-:Y:S05]  /*10120*/  @!P0 BRA `(.L_x_23) ;  /* 0xfffffffc00e48947 */ /* 0x00cfea000383ffff */
[----:B------:R-:W-:Y:S05]  /*10130*/  BRA `(.L_x_22) ;  /* 0xffffff2c00447947 */ /* 0x000fea000383ffff */
.L_x_298:
[----:B------:R-:W-:Y:S01]  /*10140*/  BSSY B1, `(.L_x_318) ;  /* 0x0000006000017945 */ /* 0x000fe20003800000 */
[----:B------:R-:W-:-:S07]  /*10150*/  IMAD.MOV.U32 R2, RZ, RZ, -0x1 ;  /* 0xffffffffff027424 */ /* 0x000fce00078e00ff */
[----:B------:R-:W-:Y:S05]  /*10160*/  WARPSYNC.COLLECTIVE R2, `(.L_x_319) ;  /* 0x00000000020c7348 */ /* 0x000fea0003c00000 */
[----:B------:R-:W-:Y:S02]  /*10170*/  ELECT P1, UR62, PT ;  /* 0x00000000003e782f */ /* 0x000fe40003820000 */
[----:B------:R-:W-:Y:S01]  /*10180*/  MOV R2, UR62 ;  /* 0x0000003e00027c02 */ /* 0x000fe20008000f00 */
[----:B------:R-:W-:Y:S10]  /*10190*/  ENDCOLLECTIVE ;  /* 0x000000000000791b */ /* 0x000ff40003800000 */
.L_x_319:
[----:B------:R-:W-:Y:S05]  /*101a0*/  BSYNC B1 ;  /* 0x0000000000017941 */ /* 0x000fea0003800000 */
.L_x_318:
[----:B------:R-:W-:Y:S05]  /*101b0*/  BRA `(.L_x_320) ;  /* 0xfffffff000187947 */ /* 0x000fea000383ffff */
.L_x_301:
[----:B-1----:R1:W2:Y:S02]  /*101c0*/  SYNCS.PHASECHK.TRANS64.TRYWAIT P1, [R13+URZ+0x20], R4 ;  /* 0x000020040d0075a7 */ /* 0x0022a4000802017f */
[----:B--2---:R-:W-:Y:S05]  /*101d0*/  @!P1 NANOSLEEP.SYNCS 0x989680 ;  /* 0x009896800000995d */ /* 0x004fea0003900000 */
[----:B------:R-:W2:Y:S02]  /*101e0*/  @!P1 SYNCS.PHASECHK.TRANS64 P1, [R13+URZ+0x20], R4 ;  /* 0x000020040d0095a7 */ /* 0x000ea4000802007f */
[----:B--2---:R-:W-:Y:S05]  /*101f0*/  @!P1 BRA `(.L_x_301) ;  /* 0xfffffffc00f09947 */ /* 0x004fea000383ffff */
[----:B------:R-:W-:Y:S05]  /*10200*/  BRA `(.L_x_321) ;  /* 0xfffffff0004c7947 */ /* 0x000fea000383ffff */
.L_x_310:
[----:B------:R-:W-:Y:S01]  /*10210*/  BSSY B0, `(.L_x_322) ;  /* 0x0000006000007945 */ /* 0x000fe20003800000 */
[----:B------:R-:W-:-:S07]  /*10220*/  IMAD.MOV.U32 R2, RZ, RZ, -0x1 ;  /* 0xffffffffff027424 */ /* 0x000fce00078e00ff */
[----:B------:R-:W-:Y:S05]  /*10230*/  WARPSYNC.COLLECTIVE R2, `(.L_x_323) ;  /* 0x00000000020c7348 */ /* 0x000fea0003c00000 */
[----:B------:R-:W-:Y:S02]  /*10240*/  ELECT P1, UR62, PT ;  /* 0x00000000003e782f */ /* 0x000fe40003820000 */
[----:B------:R-:W-:Y:S01]  /*10250*/  MOV R2, UR62 ;  /* 0x0000003e00027c02 */ /* 0x000fe20008000f00 */
[----:B------:R-:W-:Y:S10]  /*10260*/  ENDCOLLECTIVE ;  /* 0x000000000000791b */ /* 0x000ff40003800000 */
.L_x_323:
[----:B------:R-:W-:Y:S05]  /*10270*/  BSYNC B0 ;  /* 0x0000000000007941 */ /* 0x000fea0003800000 */
.L_x_322:
[----:B------:R-:W-:Y:S01]  /*10280*/  PLOP3.LUT P0, PT, P1, PT, PT, 0x80, 0x0 ;  /* 0x000000000000781c */ /* 0x000fe20000f0f070 */
[----:B------:R-:W-:-:S12]  /*10290*/  BRA `(.L_x_324) ;  /* 0xfffffff800b87947 */ /* 0x000fd8000383ffff */
.L_x_314:
[----:B0-----:R0:W1:Y:S02]  /*102a0*/  SYNCS.PHASECHK.TRANS64.TRYWAIT P0, [R7+URZ], R2 ;  /* 0x00000002070075a7 */ /* 0x001064000800017f */
[----:B-1----:R-:W-:Y:S05]  /*102b0*/  @!P0 NANOSLEEP.SYNCS 0x989680 ;  /* 0x009896800000895d */ /* 0x002fea0003900000 */
[----:B------:R-:W1:Y:S02]  /*102c0*/  @!P0 SYNCS.PHASECHK.TRANS64 P0, [R7+URZ], R2 ;  /* 0x00000002070085a7 */ /* 0x000e64000800007f */
[----:B-1----:R-:W-:Y:S05]  /*102d0*/  @!P0 BRA `(.L_x_314) ;  /* 0xfffffffc00f08947 */ /* 0x002fea000383ffff */
[----:B------:R-:W-:Y:S05]  /*102e0*/  BRA `(.L_x_325) ;  /* 0xfffffff800fc7947 */ /* 0x000fea000383ffff */
.L_x_315:
[----:B0-----:R0:W1:Y:S02]  /*102f0*/  SYNCS.PHASECHK.TRANS64.TRYWAIT P0, [R9+URZ], R4 ;  /* 0x00000004090075a7 */ /* 0x001064000800017f */
[----:B-1----:R-:W-:Y:S05]  /*10300*/  @!P0 NANOSLEEP.SYNCS 0x989680 ;  /* 0x009896800000895d */ /* 0x002fea0003900000 */
[----:B------:R-:W1:Y:S02]  /*10310*/  @!P0 SYNCS.PHASECHK.TRANS64 P0, [R9+URZ], R4 ;  /* 0x00000004090085a7 */ /* 0x000e64000800007f */
[----:B-1----:R-:W-:Y:S05]  /*10320*/  @!P0 BRA `(.L_x_315) ;  /* 0xfffffffc00f08947 */ /* 0x002fea000383ffff */
[----:B------:R-:W-:Y:S05]  /*10330*/  BRA `(.L_x_326) ;  /* 0xfffffffc000c7947 */ /* 0x000fea000383ffff */
.L_x_316:
[----:B-1----:R1:W2:Y:S02]  /*10340*/  SYNCS.PHASECHK.TRANS64.TRYWAIT P0, [R6+URZ], R5 ;  /* 0x00000005060075a7 */ /* 0x0022a4000800017f */
[----:B--2---:R-:W-:Y:S05]  /*10350*/  @!P0 NANOSLEEP.SYNCS 0x989680 ;  /* 0x009896800000895d */ /* 0x004fea0003900000 */
[----:B------:R-:W2:Y:S02]  /*10360*/  @!P0 SYNCS.PHASECHK.TRANS64 P0, [R6+URZ], R5 ;  /* 0x00000005060085a7 */ /* 0x000ea4000800007f */
[----:B--2---:R-:W-:Y:S05]  /*10370*/  @!P0 BRA `(.L_x_316) ;  /* 0xfffffffc00f08947 */ /* 0x004fea000383ffff */
[----:B------:R-:W-:Y:S05]  /*10380*/  BRA `(.L_x_327) ;  /* 0xfffffffc00147947 */ /* 0x000fea000383ffff */
.L_x_328:
[----:B------:R-:W-:-:S00]  /*10390*/  BRA `(.L_x_328) ;  /* 0xfffffffc00fc7947 */ /* 0x000fc0000383ffff */
[----:B------:R-:W-:-:S00]  /*103a0*/  NOP ;  /* 0x0000000000007918 */ /* 0x000fc00000000000 */
        /* <DEDUP_REMOVED lines=13> */
.L_x_329:


//--------------------- .nv.shared._ZN7cutlass13device_kernelINS_4gemm6kernel13GemmUniversalIN4cute5tupleIJiiiiEEENS1_10collective13CollectiveMmaINS1_37MainloopSm90TmaGmmaWarpSpecializedFP8ILi4ENS5_IJNS4_1CILi1EEESB_SB_EEENS1_35KernelTmaWarpSpecializedCooperativeEEENS5_IJNSA_ILi128EEENSA_ILi256EEESF_EEENS_12float_e4m3_tENS5_IJlSB_lEEESI_SJ_NS4_8TiledMMAINS4_8MMA_AtomIJNS4_4SM904GMMA31MMA_64x256x32_F32E4M3E4M3_SS_TNILNSN_7ScaleInE1ELSP_1EEEEEENS4_6LayoutINS5_IJNSA_ILi2EEESB_SB_EEENS5_IJSB_NSA_ILi0EEESV_EEEEENS5_IJNS4_10UnderscoreESY_SY_EEEEENS4_13SM90_TMA_LOADENS4_14ComposedLayoutINS4_7SwizzleILi3ELi4ELi3EEENS4_18smem_ptr_flag_bitsILi8EEENSS_INS5_IJNSA_ILi8EEESF_EEENS5_IJSF_SB_EEEEEEEvNS4_8identityES11_S1B_vS1C_EENS_8epilogue10collective6detail29Sm90TmaWarpSpecializedAdapterINS1F_15DefaultEpilogueISI_SJ_SJ_NS1E_6thread17LinearCombinationISI_Li1EffLNS1J_9ScaleType4KindE0ELNS_15FloatRoundStyleE2ESI_EENS1_15EpilogueDefaultEEEEEvvEEEEvNT_6ParamsE --------------------------
	.section	.nv.shared._ZN7cutlass13device_kernelINS_4gemm6kernel13GemmUniversalIN4cute5tupleIJiiiiEEENS1_10collective13CollectiveMmaINS1_37MainloopSm90TmaGmmaWarpSpecializedFP8ILi4ENS5_IJNS4_1CILi1EEESB_SB_EEENS1_35KernelTmaWarpSpecializedCooperativeEEENS5_IJNSA_ILi128EEENSA_ILi256EEESF_EEENS_12float_e4m3_tENS5_IJlSB_lEEESI_SJ_NS4_8TiledMMAINS4_8MMA_AtomIJNS4_4SM904GMMA31MMA_64x256x32_F32E4M3E4M3_SS_TNILNSN_7ScaleInE1ELSP_1EEEEEENS4_6LayoutINS5_IJNSA_ILi2EEESB_SB_EEENS5_IJSB_NSA_ILi0EEESV_EEEEENS5_IJNS4_10UnderscoreESY_SY_EEEEENS4_13SM90_TMA_LOADENS4_14ComposedLayoutINS4_7SwizzleILi3ELi4ELi3EEENS4_18smem_ptr_flag_bitsILi8EEENSS_INS5_IJNSA_ILi8EEESF_EEENS5_IJSF_SB_EEEEEEEvNS4_8identityES11_S1B_vS1C_EENS_8epilogue10collective6detail29Sm90TmaWarpSpecializedAdapterINS1F_15DefaultEpilogueISI_SJ_SJ_NS1E_6thread17LinearCombinationISI_Li1EffLNS1J_9ScaleType4KindE0ELNS_15FloatRoundStyleE2ESI_EENS1_15EpilogueDefaultEEEEEvvEEEEvNT_6ParamsE,"aw",@nobits
	.sectionflags	@""
	.align	16
	.zero		1024


//--------------------- .nv.shared.reserved.0     --------------------------
	.section	.nv.shared.reserved.0,"aw",@nobits
	.weak		__nv_reservedSMEM_offset_0_alias
	.size		__nv_reservedSMEM_offset_0_alias, 0, 0
	.other		__nv_reservedSMEM_offset_0_alias,@"STO_CUDA_RESERVED_SHARED STV_DEFAULT"
__nv_reservedSMEM_offset_0_alias:
	.zero		0


//--------------------- .nv.global                --------------------------
	.section	.nv.global,"aw",@nobits
.nv.global:
	.type		_ZN40_INTERNAL_ae790530_4_k_cu_7408ab3f_281874cute1_E,@object
	.size		_ZN40_INTERNAL_ae790530_4_k_cu_7408ab3f_281874cute1_E,(_ZN40_INTERNAL_ae790530_4_k_cu_7408ab3f_281874cuda3std3__45__cpo6cbeginE - _ZN40_INTERNAL_ae790530_4_k_cu_7408ab3f_281874cute1_E)
_ZN40_INTERNAL_ae790530_4_k_cu_7408ab3f_281874cute1_E:
	.zero		1
	.type		_ZN40_INTERNAL_ae790530_4_k_cu_7408ab3f_281874cuda3std3__45__cpo6cbeginE,@object
	.size		_ZN40_INTERNAL_ae790530_4_k_cu_7408ab3f_281874cuda3std3__45__cpo6cbeginE,(_ZN40_INTERNAL_ae790530_4_k_cu_7408ab3f_281874cuda3std3__48in_placeE - _ZN40_INTERNAL_ae790530_4_k_cu_7408ab3f_281874cuda3std3__45__cpo6cbeginE)
_ZN40_INTERNAL_ae790530_4_k_cu_7408ab3f_281874cuda3std3__45__cpo6cbeginE:
	.zero		1
	.type		_ZN40_INTERNAL_ae790530_4_k_cu_7408ab3f_281874cuda3std3__48in_placeE,@object
	.size		_ZN40_INTERNAL_ae790530_4_k_cu_7408ab3f_281874cuda3std3__48in_placeE,(_ZN40_INTERNAL_ae790530_4_k_cu_7408ab3f_281874cuda3std6ranges3__45__cpo9iter_moveE - _ZN40_INTERNAL_ae790530_4_k_cu_7408ab3f_281874cuda3std3__48in_placeE)
_ZN40_INTERNAL_ae790530_4_k_cu_7408ab3f_281874cuda3std3__48in_placeE:
	.zero		1
	.type		_ZN40_INTERNAL_ae790530_4_k_cu_7408ab3f_281874cuda3std6ranges3__45__cpo9iter_moveE,@object
	.size		_ZN40_INTERNAL_ae790530_4_k_cu_7408ab3f_281874cuda3std6ranges3__45__cpo9iter_moveE,(_ZN40_INTERNAL_ae790530_4_k_cu_7408ab3f_281874cuda3std3__45__cpo5beginE - _ZN40_INTERNAL_ae790530_4_k_cu_7408ab3f_281874cuda3std6ranges3__45__cpo9iter_moveE)
_ZN40_INTERNAL_ae790530_4_k_cu_7408ab3f_281874cuda3std6ranges3__45__cpo9iter_moveE:
	.zero		1
	.type		_ZN40_INTERNAL_ae790530_4_k_cu_7408ab3f_281874cuda3std3__45__cpo5beginE,@object
	.size		_ZN40_INTERNAL_ae790530_4_k_cu_7408ab3f_281874cuda3std3__45__cpo5beginE,(_ZN40_INTERNAL_ae790530_4_k_cu_7408ab3f_281874cuda3std3__442_GLOBAL__N__ae790530_4_k_cu_7408ab3f_281876ignoreE - _ZN40_INTERNAL_ae790530_4_k_cu_7408ab3f_281874cuda3std3__45__cpo5beginE)
_ZN40_INTERNAL_ae790530_4_k_cu_7408ab3f_281874cuda3std3__45__cpo5beginE:
	.zero		1
	.type		_ZN40_INTERNAL_ae790530_4_k_cu_7408ab3f_281874cuda3std3__442_GLOBAL__N__ae790530_4_k_cu_7408ab3f_281876ignoreE,@object
	.size		_ZN40_INTERNAL_ae790530_4_k_cu_7408ab3f_281874cuda3std3__442_GLOBAL__N__ae790530_4_k_cu_7408ab3f_281876ignoreE,(_ZN40_INTERNAL_ae790530_4_k_cu_7408ab3f_281874cute7productE - _ZN40_INTERNAL_ae790530_4_k_cu_7408ab3f_281874cuda3std3__442_GLOBAL__N__ae790530_4_k_cu_7408ab3f_281876ignoreE)
_ZN40_INTERNAL_ae790530_4_k_cu_7408ab3f_281874cuda3std3__442_GLOBAL__N__ae790530_4_k_cu_7408ab3f_281876ignoreE:
	.zero		1
	.type		_ZN40_INTERNAL_ae790530_4_k_cu_7408ab3f_281874cute7productE,@object
	.size		_ZN40_INTERNAL_ae790530_4_k_cu_7408ab3f_281874cute7productE,(_ZN40_INTERNAL_ae790530_4_k_cu_7408ab3f_281874cuda3std3__45__cpo3endE - _ZN40_INTERNAL_ae790530_4_k_cu_7408ab3f_281874cute7productE)
_ZN40_INTERNAL_ae790530_4_k_cu_7408ab3f_281874cute7productE:
	.zero		1
	.type		_ZN40_INTERNAL_ae790530_4_k_cu_7408ab3f_281874cuda3std3__45__cpo3endE,@object
	.size		_ZN40_INTERNAL_ae790530_4_k_cu_7408ab3f_281874cuda3std3__45__cpo3endE,(_ZN40_INTERNAL_ae790530_4_k_cu_7408ab3f_281874cuda3std3__419piecewise_constructE - _ZN40_INTERNAL_ae790530_4_k_cu_7408ab3f_281874cuda3std3__45__cpo3endE)
_ZN40_INTERNAL_ae790530_4_k_cu_7408ab3f_281874cuda3std3__45__cpo3endE:
	.zero		1
	.type		_ZN40_INTERNAL_ae790530_4_k_cu_7408ab3f_281874cuda3std3__419piecewise_constructE,@object
	.size		_ZN40_INTERNAL_ae790530_4_k_cu_7408ab3f_281874cuda3std3__419piecewise_constructE,(_ZN40_INTERNAL_ae790530_4_k_cu_7408ab3f_281874cuda3std3__45__cpo4cendE - _ZN40_INTERNAL_ae790530_4_k_cu_7408ab3f_281874cuda3std3__419piecewise_constructE)
_ZN40_INTERNAL_ae790530_4_k_cu_7408ab3f_281874cuda3std3__419piecewise_constructE:
	.zero		1
	.type		_ZN40_INTERNAL_ae790530_4_k_cu_7408ab3f_281874cuda3std3__45__cpo4cendE,@object
	.size		_ZN40_INTERNAL_ae790530_4_k_cu_7408ab3f_281874cuda3std3__45__cpo4cendE,(_ZN40_INTERNAL_ae790530_4_k_cu_7408ab3f_281874cuda3std6ranges3__45__cpo4swapE - _ZN40_INTERNAL_ae790530_4_k_cu_7408ab3f_281874cuda3std3__45__cpo4cendE)
_ZN40_INTERNAL_ae790530_4_k_cu_7408ab3f_281874cuda3std3__45__cpo4cendE:
	.zero		1
	.type		_ZN40_INTERNAL_ae790530_4_k_cu_7408ab3f_281874cuda3std6ranges3__45__cpo4swapE,@object
	.size		_ZN40_INTERNAL_ae790530_4_k_cu_7408ab3f_281874cuda3std6ranges3__45__cpo4swapE,(.L_7 - _ZN40_INTERNAL_ae790530_4_k_cu_7408ab3f_281874cuda3std6ranges3__45__cpo4swapE)
_ZN40_INTERNAL_ae790530_4_k_cu_7408ab3f_281874cuda3std6ranges3__45__cpo4swapE:
	.zero		1
.L_7:


//--------------------- .nv.constant0._ZN7cutlass13device_kernelINS_4gemm6kernel13GemmUniversalIN4cute5tupleIJiiiiEEENS1_10collective13CollectiveMmaINS1_37MainloopSm90TmaGmmaWarpSpecializedFP8ILi4ENS5_IJNS4_1CILi1EEESB_SB_EEENS1_35KernelTmaWarpSpecializedCooperativeEEENS5_IJNSA_ILi128EEENSA_ILi256EEESF_EEENS_12float_e4m3_tENS5_IJlSB_lEEESI_SJ_NS4_8TiledMMAINS4_8MMA_AtomIJNS4_4SM904GMMA31MMA_64x256x32_F32E4M3E4M3_SS_TNILNSN_7ScaleInE1ELSP_1EEEEEENS4_6LayoutINS5_IJNSA_ILi2EEESB_SB_EEENS5_IJSB_NSA_ILi0EEESV_EEEEENS5_IJNS4_10UnderscoreESY_SY_EEEEENS4_13SM90_TMA_LOADENS4_14ComposedLayoutINS4_7SwizzleILi3ELi4ELi3EEENS4_18smem_ptr_flag_bitsILi8EEENSS_INS5_IJNSA_ILi8EEESF_EEENS5_IJSF_SB_EEEEEEEvNS4_8identityES11_S1B_vS1C_EENS_8epilogue10collective6detail29Sm90TmaWarpSpecializedAdapterINS1F_15DefaultEpilogueISI_SJ_SJ_NS1E_6thread17LinearCombinationISI_Li1EffLNS1J_9ScaleType4KindE0ELNS_15FloatRoundStyleE2ESI_EENS1_15EpilogueDefaultEEEEEvvEEEEvNT_6ParamsE --------------------------
	.section	.nv.constant0._ZN7cutlass13device_kernelINS_4gemm6kernel13GemmUniversalIN4cute5tupleIJiiiiEEENS1_10collective13CollectiveMmaINS1_37MainloopSm90TmaGmmaWarpSpecializedFP8ILi4ENS5_IJNS4_1CILi1EEESB_SB_EEENS1_35KernelTmaWarpSpecializedCooperativeEEENS5_IJNSA_ILi128EEENSA_ILi256EEESF_EEENS_12float_e4m3_tENS5_IJlSB_lEEESI_SJ_NS4_8TiledMMAINS4_8MMA_AtomIJNS4_4SM904GMMA31MMA_64x256x32_F32E4M3E4M3_SS_TNILNSN_7ScaleInE1ELSP_1EEEEEENS4_6LayoutINS5_IJNSA_ILi2EEESB_SB_EEENS5_IJSB_NSA_ILi0EEESV_EEEEENS5_IJNS4_10UnderscoreESY_SY_EEEEENS4_13SM90_TMA_LOADENS4_14ComposedLayoutINS4_7SwizzleILi3ELi4ELi3EEENS4_18smem_ptr_flag_bitsILi8EEENSS_INS5_IJNSA_ILi8EEESF_EEENS5_IJSF_SB_EEEEEEEvNS4_8identityES11_S1B_vS1C_EENS_8epilogue10collective6detail29Sm90TmaWarpSpecializedAdapterINS1F_15DefaultEpilogueISI_SJ_SJ_NS1E_6thread17LinearCombinationISI_Li1EffLNS1J_9ScaleType4KindE0ELNS_15FloatRoundStyleE2ESI_EENS1_15EpilogueDefaultEEEEEvvEEEEvNT_6ParamsE,"a",@progbits
	.sectionflags	@""
	.align	4
.nv.constant0._ZN7cutlass13device_kernelINS_4gemm6kernel13GemmUniversalIN4cute5tupleIJiiiiEEENS1_10collective13CollectiveMmaINS1_37MainloopSm90TmaGmmaWarpSpecializedFP8ILi4ENS5_IJNS4_1CILi1EEESB_SB_EEENS1_35KernelTmaWarpSpecializedCooperativeEEENS5_IJNSA_ILi128EEENSA_ILi256EEESF_EEENS_12float_e4m3_tENS5_IJlSB_lEEESI_SJ_NS4_8TiledMMAINS4_8MMA_AtomIJNS4_4SM904GMMA31MMA_64x256x32_F32E4M3E4M3_SS_TNILNSN_7ScaleInE1ELSP_1EEEEEENS4_6LayoutINS5_IJNSA_ILi2EEESB_SB_EEENS5_IJSB_NSA_ILi0EEESV_EEEEENS5_IJNS4_10UnderscoreESY_SY_EEEEENS4_13SM90_TMA_LOADENS4_14ComposedLayoutINS4_7SwizzleILi3ELi4ELi3EEENS4_18smem_ptr_flag_bitsILi8EEENSS_INS5_IJNSA_ILi8EEESF_EEENS5_IJSF_SB_EEEEEEEvNS4_8identityES11_S1B_vS1C_EENS_8epilogue10collective6detail29Sm90TmaWarpSpecializedAdapterINS1F_15DefaultEpilogueISI_SJ_SJ_NS1E_6thread17LinearCombinationISI_Li1EffLNS1J_9ScaleType4KindE0ELNS_15FloatRoundStyleE2ESI_EENS1_15EpilogueDefaultEEEEEvvEEEEvNT_6ParamsE:
	.zero		1664


//--------------------- SYMBOLS --------------------------

	.type		.nv.reservedSmem.offset0,@object
	.size		.nv.reservedSmem.offset0,0x4
